	.target	sm_100a

	.elftype	@"ET_EXEC"


//--------------------- .note.nv.tkinfo           --------------------------
	.section	.note.nv.tkinfo,"",@"SHT_NOTE"
	.sectionflags	@"SHF_NOTE_NV_TKINFO"
	.tkinfo
        /*0018*/ 	.word	0x00000081
        /*0030*/ 	.string	""
        /*0030*/ 	.string	"ptxas-blackwell"
        /*0030*/ 	.string	"Cuda compilation tools, release 12.9, V12.9.86"
        /*0030*/ 	.string	"Build cuda_12.9.r12.9/compiler.36037853_0"
        /*0030*/ 	.string	"-v  -suppress-debug-info  -lineinfo  -arch sm_100a "



//--------------------- .note.nv.cuver            --------------------------
	.section	.note.nv.cuver,"",@"SHT_NOTE"
	.sectionflags	@"SHF_NOTE_NV_CUVER"
        /*0018*/ 	.short	0x0001
        /*001a*/ 	.short	0x0064
        /*001c*/ 	.short	0x0001
        /*001e*/ 	.short	0x0000
        /*0020*/ 	.short	0x0001
        /*0022*/ 	.short	0x0000


//--------------------- .nv.info                  --------------------------
	.section	.nv.info,"",@"SHT_CUDA_INFO"
	.align	4


	//----- nvinfo : EIATTR_REGCOUNT
	.align		4
        /*0000*/ 	.byte	0x04, 0x2f
        /*0002*/ 	.short	(.L_4 - .L_3)
	.align		4
.L_3:
        /*0004*/ 	.word	index@(gluon_mma)
        /*0008*/ 	.word	0x000000d0


	//----- nvinfo : EIATTR_FRAME_SIZE
	.align		4
.L_4:
        /*000c*/ 	.byte	0x04, 0x11
        /*000e*/ 	.short	(.L_6 - .L_5)
	.align		4
.L_5:
        /*0010*/ 	.word	index@($__internal_2_$__cuda_sm10x_tcgen05_guardrail_trap_unallocated_columns_being_dealloced)
        /*0014*/ 	.word	0x00000000


	//----- nvinfo : EIATTR_FRAME_SIZE
	.align		4
.L_6:
        /*0018*/ 	.byte	0x04, 0x11
        /*001a*/ 	.short	(.L_8 - .L_7)
	.align		4
.L_7:
        /*001c*/ 	.word	index@($__internal_1_$__cuda_sm10x_tcgen05_guardrail_trap_phase_invalid_during_alloc)
        /*0020*/ 	.word	0x00000000


	//----- nvinfo : EIATTR_FRAME_SIZE
	.align		4
.L_8:
        /*0024*/ 	.byte	0x04, 0x11
        /*0026*/ 	.short	(.L_10 - .L_9)
	.align		4
.L_9:
        /*0028*/ 	.word	index@($__internal_0_$__cuda_sm10x_tcgen05_guardrail_trap_col_being_dealloced_not_returned_by_alloc)
        /*002c*/ 	.word	0x00000000


	//----- nvinfo : EIATTR_FRAME_SIZE
	.align		4
.L_10:
        /*0030*/ 	.byte	0x04, 0x11
        /*0032*/ 	.short	(.L_12 - .L_11)
	.align		4
.L_11:
        /*0034*/ 	.word	index@(gluon_mma)
        /*0038*/ 	.word	0x00000000


	//----- nvinfo : EIATTR_MIN_STACK_SIZE
	.align		4
.L_12:
        /*003c*/ 	.byte	0x04, 0x12
        /*003e*/ 	.short	(.L_14 - .L_13)
	.align		4
.L_13:
        /*0040*/ 	.word	index@(gluon_mma)
        /*0044*/ 	.word	0x00000000
.L_14:


//--------------------- .nv.info.gluon_mma        --------------------------
	.section	.nv.info.gluon_mma,"",@"SHT_CUDA_INFO"
	.sectionflags	@""
	.align	4


	//----- nvinfo : EIATTR_CUDA_API_VERSION
	.align		4
        /*0000*/ 	.byte	0x04, 0x37
        /*0002*/ 	.short	(.L_16 - .L_15)
.L_15:
        /*0004*/ 	.word	0x00000081


	//----- nvinfo : EIATTR_KPARAM_INFO
	.align		4
.L_16:
        /*0008*/ 	.byte	0x04, 0x17
        /*000a*/ 	.short	(.L_18 - .L_17)
.L_17:
        /*000c*/ 	.word	0x00000000
        /*0010*/ 	.short	0x0004
        /*0012*/ 	.short	0x0020
        /*0014*/ 	.byte	0x00, 0xf4, 0x21, 0x00


	//----- nvinfo : EIATTR_KPARAM_INFO
	.align		4
.L_18:
        /*0018*/ 	.byte	0x04, 0x17
        /*001a*/ 	.short	(.L_20 - .L_19)
.L_19:
        /*001c*/ 	.word	0x00000000
        /*0020*/ 	.short	0x0003
        /*0022*/ 	.short	0x0018
        /*0024*/ 	.byte	0x00, 0xf4, 0x21, 0x00


	//----- nvinfo : EIATTR_KPARAM_INFO
	.align		4
.L_20:
        /*0028*/ 	.byte	0x04, 0x17
        /*002a*/ 	.short	(.L_22 - .L_21)
.L_21:
        /*002c*/ 	.word	0x00000000
        /*0030*/ 	.short	0x0002
        /*0032*/ 	.short	0x0010
        /*0034*/ 	.byte	0x00, 0xf4, 0x21, 0x00


	//----- nvinfo : EIATTR_KPARAM_INFO
	.align		4
.L_22:
        /*0038*/ 	.byte	0x04, 0x17
        /*003a*/ 	.short	(.L_24 - .L_23)
.L_23:
        /*003c*/ 	.word	0x00000000
        /*0040*/ 	.short	0x0001
        /*0042*/ 	.short	0x0008
        /*0044*/ 	.byte	0x00, 0xf4, 0x21, 0x00


	//----- nvinfo : EIATTR_KPARAM_INFO
	.align		4
.L_24:
        /*0048*/ 	.byte	0x04, 0x17
        /*004a*/ 	.short	(.L_26 - .L_25)
.L_25:
        /*004c*/ 	.word	0x00000000
        /*0050*/ 	.short	0x0000
        /*0052*/ 	.short	0x0000
        /*0054*/ 	.byte	0x00, 0xf4, 0x21, 0x00


	//----- nvinfo : EIATTR_AT_ENTRY_FRAGMENTS
	.align		4
.L_26:
        /*0058*/ 	.byte	0x04, 0x4f
        /*005a*/ 	.short	(.L_28 - .L_27)


	//   ....[0]....
.L_27:
        /*005c*/ 	.word	0x00000004


	//----- nvinfo : EIATTR_RESERVED_SMEM_USED
	.align		4
.L_28:
        /*0060*/ 	.byte	0x01, 0x41
	.zero		2


	//----- nvinfo : EIATTR_SPARSE_MMA_MASK
	.align		4
        /*0064*/ 	.byte	0x03, 0x50
        /*0066*/ 	.short	0x0000


	//----- nvinfo : EIATTR_TCGEN05_1CTA_USED
	.align		4
        /*0068*/ 	.byte	0x01, 0x51
	.zero		2


	//----- nvinfo : EIATTR_MAXREG_COUNT
	.align		4
        /*006c*/ 	.byte	0x03, 0x1b
        /*006e*/ 	.short	0x00ff


	//----- nvinfo : EIATTR_NUM_BARRIERS
	.align		4
        /*0070*/ 	.byte	0x02, 0x4c
        /*0072*/ 	.byte	0x01
	.zero		1


	//----- nvinfo : EIATTR_INT_WARP_WIDE_INSTR_OFFSETS
	.align		4
        /*0074*/ 	.byte	0x04, 0x31
        /*0076*/ 	.short	(.L_30 - .L_29)


	//   ....[0]....
.L_29:
        /*0078*/ 	.word	0x00001320


	//   ....[1]....
        /*007c*/ 	.word	0x00001330


	//   ....[2]....
        /*0080*/ 	.word	0x000017e0


	//   ....[3]....
        /*0084*/ 	.word	0x000017f0


	//   ....[4]....
        /*0088*/ 	.word	0x000033b0


	//   ....[5]....
        /*008c*/ 	.word	0x00003400


	//----- nvinfo : EIATTR_COOP_GROUP_MASK_REGIDS
	.align		4
.L_30:
        /*0090*/ 	.byte	0x04, 0x29
        /*0092*/ 	.short	(.L_32 - .L_31)


	//   ....[0]....
.L_31:
        /*0094*/ 	.word	0xffffffff


	//   ....[1]....
        /*0098*/ 	.word	0xffffffff


	//   ....[2]....
        /*009c*/ 	.word	0xffffffff


	//   ....[3]....
        /*00a0*/ 	.word	0xffffffff


	//----- nvinfo : EIATTR_COOP_GROUP_INSTR_OFFSETS
	.align		4
.L_32:
        /*00a4*/ 	.byte	0x04, 0x28
        /*00a6*/ 	.short	(.L_34 - .L_33)


	//   ....[0]....
.L_33:
        /*00a8*/ 	.word	0x00000050


	//   ....[1]....
        /*00ac*/ 	.word	0x00000310


	//   ....[2]....
        /*00b0*/ 	.word	0x00003240


	//   ....[3]....
        /*00b4*/ 	.word	0x000034b0


	//----- nvinfo : EIATTR_VRC_CTA_INIT_COUNT
	.align		4
.L_34:
        /*00b8*/ 	.byte	0x02, 0x4a
        /*00ba*/ 	.byte	0x80
	.zero		1


	//----- nvinfo : EIATTR_MBARRIER_INSTR_OFFSETS
	.align		4
        /*00bc*/ 	.byte	0x04, 0x39
        /*00be*/ 	.short	(.L_36 - .L_35)


	//   ....[0]....
.L_35:
        /*00c0*/ 	.word	0x00001690
        /*00c4*/ 	.word	0x000000ff
        /*00c8*/ 	.word	0x00002000
        /*00cc*/ 	.short	0x0100
        /*00ce*/ 	.byte	0x0a
	.zero		1


	//   ....[1]....
        /*00d0*/ 	.word	0x00001860
        /*00d4*/ 	.word	0x000000ff
        /*00d8*/ 	.word	0x00002000
        /*00dc*/ 	.short	0x010a
        /*00de*/ 	.byte	0x0a
	.zero		1


	//   ....[2]....
        /*00e0*/ 	.word	0x000019a0
        /*00e4*/ 	.word	0x000000ff
        /*00e8*/ 	.word	0x00002000
        /*00ec*/ 	.short	0x0108
        /*00ee*/ 	.byte	0x0a
	.zero		1


	//   ....[3]....
        /*00f0*/ 	.word	0x000034d0
        /*00f4*/ 	.word	0x000000ff
        /*00f8*/ 	.word	0x00002000
        /*00fc*/ 	.short	0x010a
        /*00fe*/ 	.byte	0x0a
	.zero		1


	//----- nvinfo : EIATTR_NUM_MBARRIERS
	.align		4
.L_36:
        /*0100*/ 	.byte	0x03, 0x38
        /*0102*/ 	.short	0x0001


	//----- nvinfo : EIATTR_EXIT_INSTR_OFFSETS
	.align		4
        /*0104*/ 	.byte	0x04, 0x1c
        /*0106*/ 	.short	(.L_38 - .L_37)


	//   ....[0]....
.L_37:
        /*0108*/ 	.word	0x000034c0


	//----- nvinfo : EIATTR_REQNTID
	.align		4
.L_38:
        /*010c*/ 	.byte	0x04, 0x10
        /*010e*/ 	.short	(.L_40 - .L_39)
.L_39:
        /*0110*/ 	.word	0x00000080
        /*0114*/ 	.word	0x00000001
        /*0118*/ 	.word	0x00000001


	//----- nvinfo : EIATTR_CRS_STACK_SIZE
	.align		4
.L_40:
        /*011c*/ 	.byte	0x04, 0x1e
        /*011e*/ 	.short	(.L_42 - .L_41)
.L_41:
        /*0120*/ 	.word	0x00000000


	//----- nvinfo : EIATTR_CBANK_PARAM_SIZE
	.align		4
.L_42:
        /*0124*/ 	.byte	0x03, 0x19
        /*0126*/ 	.short	0x0028


	//----- nvinfo : EIATTR_PARAM_CBANK
	.align		4
        /*0128*/ 	.byte	0x04, 0x0a
        /*012a*/ 	.short	(.L_44 - .L_43)
	.align		4
.L_43:
        /*012c*/ 	.word	index@(.nv.constant0.gluon_mma)
        /*0130*/ 	.short	0x0380
        /*0132*/ 	.short	0x0028


	//----- nvinfo : EIATTR_SW_WAR
	.align		4
.L_44:
        /*0134*/ 	.byte	0x04, 0x36
        /*0136*/ 	.short	(.L_46 - .L_45)
.L_45:
        /*0138*/ 	.word	0x00000008
.L_46:


//--------------------- .nv.compat                --------------------------
	.section	.nv.compat,"",@"SHT_CUDA_COMPAT_INFO"
	.align	4
        /*0000*/ 	.byte	0x02, 0x02, 0x02, 0x00, 0x02, 0x05, 0x05, 0x00, 0x02, 0x03, 0x00, 0x00, 0x02, 0x06, 0x01, 0x00


//--------------------- .nv.callgraph             --------------------------
	.section	.nv.callgraph,"",@"SHT_CUDA_CALLGRAPH"
	.align	4
	.sectionentsize	8
	.align		4
        /*0000*/ 	.word	0x00000000
	.align		4
        /*0004*/ 	.word	0xffffffff
	.align		4
        /*0008*/ 	.word	0x00000000
	.align		4
        /*000c*/ 	.word	0xfffffffe
	.align		4
        /*0010*/ 	.word	0x00000000
	.align		4
        /*0014*/ 	.word	0xfffffffd
	.align		4
        /*0018*/ 	.word	0x00000000
	.align		4
        /*001c*/ 	.word	0xfffffffc


//--------------------- .text.gluon_mma           --------------------------
	.section	.text.gluon_mma,"ax",@progbits
	.align	128
        .global         gluon_mma
        .type           gluon_mma,@function
        .size           gluon_mma,(.L_x_15 - gluon_mma)
        .other          gluon_mma,@"STO_CUDA_ENTRY STV_DEFAULT"
gluon_mma:
.text.gluon_mma:
[----:B------:R-:W0:Y:S01]  /*0000*/  LDC R1, c[0x0][0x37c] ;  /* 0x0000df00ff017b82 */ /* 0x000e220000000800 */
[----:B------:R-:W1:Y:S02]  /*0010*/  S2R R0, SR_TID.X ;  /* 0x0000000000007919 */ /* 0x000e640000002100 */
[----:B-1----:R-:W-:-:S13]  /*0020*/  ISETP.GE.U32.AND P1, PT, R0, 0x20, PT ;  /* 0x000000200000780c */ /* 0x002fda0003f26070 */
[----:B------:R-:W-:Y:S05]  /*0030*/  @P1 BRA `(.L_x_0) ;  /* 0x0000000000b81947 */ /* 0x000fea0003800000 */
[----:B------:R-:W1:Y:S01]  /*0040*/  S2UR UR6, SR_CgaCtaId ;  /* 0x00000000000679c3 */ /* 0x000e620000008800 */
[----:B------:R-:W-:Y:S01]  /*0050*/  NOP ;  /* 0x0000000000007918 */ /* 0x000fe20000000000 */
[----:B------:R-:W-:Y:S02]  /*0060*/  UMOV UR4, 0x40 ;  /* 0x0000004000047882 */ /* 0x000fe40000000000 */
[----:B-1----:R-:W-:-:S09]  /*0070*/  ULEA UR4, UR6, UR4, 0x18 ;  /* 0x0000000406047291 */ /* 0x002fd2000f8ec0ff */
[----:B------:R-:W1:Y:S01]  /*0080*/  LDS.U8 R2, [UR4] ;  /* 0x00000004ff027984 */ /* 0x000e620008000000 */
[----:B------:R-:W-:Y:S02]  /*0090*/  UMOV UR4, 0x400 ;  /* 0x0000040000047882 */ /* 0x000fe40000000000 */
[----:B------:R-:W-:Y:S01]  /*00a0*/  ULEA UR4, UR6, UR4, 0x18 ;  /* 0x0000000406047291 */ /* 0x000fe2000f8ec0ff */
[----:B-1----:R-:W-:-:S13]  /*00b0*/  ISETP.NE.AND P0, PT, R2, RZ, PT ;  /* 0x000000ff0200720c */ /* 0x002fda0003f05270 */
[----:B------:R-:W-:Y:S05]  /*00c0*/  @P0 BRA `(.L_x_1) ;  /* 0x00000000007c0947 */ /* 0x000fea0003800000 */
[----:B------:R-:W-:-:S13]  /*00d0*/  ELECT P0, URZ, PT ;  /* 0x0000000000ff782f */ /* 0x000fda0003800000 */
[----:B------:R-:W-:Y:S05]  /*00e0*/  @!P0 BRA `(.L_x_2) ;  /* 0x0000000000848947 */ /* 0x000fea0003800000 */
[----:B------:R-:W-:Y:S01]  /*00f0*/  UMOV UR5, 0x4 ;  /* 0x0000000400057882 */ /* 0x000fe20000000000 */
[----:B------:R-:W-:Y:S02]  /*0100*/  IMAD.MOV.U32 R5, RZ, RZ, 0x1 ;  /* 0x00000001ff057424 */ /* 0x000fe400078e00ff */
[----:B------:R-:W-:Y:S02]  /*0110*/  IMAD.MOV.U32 R3, RZ, RZ, 0xf ;  /* 0x0000000fff037424 */ /* 0x000fe400078e00ff */
[----:B------:R-:W-:Y:S04]  /*0120*/  DEPBAR.LE SB1, 0x36 ;  /* 0x00009d800000791a */ /* 0x000fe80000000000 */
[----:B------:R-:W1:Y:S02]  /*0130*/  UTCATOMSWS.FIND_AND_SET.ALIGN UP0, UR5, UR5 ;  /* 0x00000005000575e3 */ /* 0x000e640008000800 */
[----:B-1----:R-:W-:-:S04]  /*0140*/  PLOP3.LUT P0, PT, PT, PT, UP0, 0x80, 0x8 ;  /* 0x000000000008781c */ /* 0x002fc80003f0f008 */
[----:B------:R-:W-:-:S04]  /*0150*/  SEL R2, RZ, 0xffffffff, !P0 ;  /* 0xffffffffff027807 */ /* 0x000fc80004000000 */
[----:B------:R-:W-:Y:S01]  /*0160*/  ISETP.NE.AND P0, PT, R2, RZ, PT ;  /* 0x000000ff0200720c */ /* 0x000fe20003f05270 */
[----:B------:R-:W-:-:S12]  /*0170*/  IMAD.U32 R2, RZ, RZ, UR5 ;  /* 0x00000005ff027e24 */ /* 0x000fd8000f8e00ff */
[----:B------:R-:W-:Y:S05]  /*0180*/  @P0 BRA `(.L_x_3) ;  /* 0x0000000000240947 */ /* 0x000fea0003800000 */
.L_x_4:
[----:B------:R-:W-:Y:S05]  /*0190*/  NANOSLEEP 0x64 ;  /* 0x000000640000795d */ /* 0x000fea0003800000 */
[----:B------:R-:W-:-:S05]  /*01a0*/  UMOV UR5, 0x4 ;  /* 0x0000000400057882 */ /* 0x000fca0000000000 */
[----:B------:R-:W-:Y:S04]  /*01b0*/  DEPBAR.LE SB1, 0x36 ;  /* 0x00009d800000791a */ /* 0x000fe80000000000 */
[----:B------:R-:W1:Y:S02]  /*01c0*/  UTCATOMSWS.FIND_AND_SET.ALIGN UP0, UR5, UR5 ;  /* 0x00000005000575e3 */ /* 0x000e640008000800 */
[----:B-1----:R-:W-:-:S04]  /*01d0*/  PLOP3.LUT P0, PT, PT, PT, UP0, 0x80, 0x8 ;  /* 0x000000000008781c */ /* 0x002fc80003f0f008 */
[----:B------:R-:W-:-:S04]  /*01e0*/  SEL R2, RZ, 0xffffffff, !P0 ;  /* 0xffffffffff027807 */ /* 0x000fc80004000000 */
[----:B------:R-:W-:Y:S01]  /*01f0*/  ISETP.NE.AND P0, PT, R2, RZ, PT ;  /* 0x000000ff0200720c */ /* 0x000fe20003f05270 */
[----:B------:R-:W-:-:S12]  /*0200*/  IMAD.U32 R2, RZ, RZ, UR5 ;  /* 0x00000005ff027e24 */ /* 0x000fd8000f8e00ff */
[----:B------:R-:W-:Y:S05]  /*0210*/  @!P0 BRA `(.L_x_4) ;  /* 0xfffffffc00dc8947 */ /* 0x000fea000383ffff */
.L_x_3:
[C---:B------:R-:W-:Y:S01]  /*0220*/  VIADD R4, R2.reuse, 0x10 ;  /* 0x0000001002047836 */ /* 0x040fe20000000000 */
[----:B------:R-:W-:Y:S01]  /*0230*/  UMOV UR5, 0x50 ;  /* 0x0000005000057882 */ /* 0x000fe20000000000 */
[----:B------:R-:W-:Y:S01]  /*0240*/  SHF.L.U32 R3, R3, R2, RZ ;  /* 0x0000000203037219 */ /* 0x000fe200000006ff */
[----:B------:R-:W-:Y:S01]  /*0250*/  ULEA UR5, UR6, UR5, 0x18 ;  /* 0x0000000506057291 */ /* 0x000fe2000f8ec0ff */
[----:B------:R-:W-:Y:S01]  /*0260*/  IMAD.SHL.U32 R2, R2, 0x20, RZ ;  /* 0x0000002002027824 */ /* 0x000fe200078e00ff */
[----:B------:R-:W-:-:S04]  /*0270*/  SHF.L.U32 R4, R5, R4, RZ ;  /* 0x0000000405047219 */ /* 0x000fc800000006ff */
[----:B------:R-:W-:-:S05]  /*0280*/  LOP3.LUT R3, R4, R3, RZ, 0xfc, !PT ;  /* 0x0000000304037212 */ /* 0x000fca00078efcff */
[----:B------:R1:W-:Y:S04]  /*0290*/  ATOMS.OR RZ, [UR5], R3 ;  /* 0x00000003ffff798c */ /* 0x0003e8000b000005 */
[----:B------:R1:W-:Y:S01]  /*02a0*/  STS [UR4], R2 ;  /* 0x00000002ff007988 */ /* 0x0003e20008000804 */
[----:B------:R-:W-:Y:S05]  /*02b0*/  BRA `(.L_x_2) ;  /* 0x0000000000107947 */ /* 0x000fea0003800000 */
.L_x_1:
[----:B------:R-:W-:-:S05]  /*02c0*/  IMAD.MOV.U32 R2, RZ, RZ, -0x1 ;  /* 0xffffffffff027424 */ /* 0x000fca00078e00ff */
[----:B------:R1:W-:Y:S02]  /*02d0*/  STS [UR4], R2 ;  /* 0x00000002ff007988 */ /* 0x0003e40008000804 */
[----:B-1----:R-:W-:-:S07]  /*02e0*/  MOV R2, 0x300 ;  /* 0x0000030000027802 */ /* 0x002fce0000000f00 */
[----:B0-----:R-:W-:Y:S05]  /*02f0*/  CALL.REL.NOINC `($__internal_1_$__cuda_sm10x_tcgen05_guardrail_trap_phase_invalid_during_alloc) ;  /* 0x00000030008c7944 */ /* 0x001fea0003c00000 */
.L_x_2:
[----:B------:R-:W-:Y:S05]  /*0300*/  WARPSYNC.ALL ;  /* 0x0000000000007948 */ /* 0x000fea0003800000 */
[----:B------:R-:W-:Y:S01]  /*0310*/  NOP ;  /* 0x0000000000007918 */ /* 0x000fe20000000000 */
.L_x_0:
[----:B------:R-:W2:Y:S08]  /*0320*/  S2UR UR6, SR_CgaCtaId ;  /* 0x00000000000679c3 */ /* 0x000eb00000008800 */
[----:B------:R-:W-:Y:S01]  /*0330*/  BAR.SYNC.DEFER_BLOCKING 0x0 ;  /* 0x0000000000007b1d */ /* 0x000fe20000010000 */
[----:B------:R-:W-:Y:S02]  /*0340*/  SHF.R.U32.HI R133, RZ, 0x5, R0 ;  /* 0x00000005ff857819 */ /* 0x000fe40000011600 */
[----:B------:R-:W-:-:S02]  /*0350*/  LOP3.LUT R173, R0, 0x60, RZ, 0xc0, !PT ;  /* 0x0000006000ad7812 */ /* 0x000fc400078ec0ff */
[----:B------:R-:W-:Y:S01]  /*0360*/  SGXT.U32 R133, R133, 0x2 ;  /* 0x000000028585781a */ /* 0x000fe20000000000 */
[----:B------:R-:W-:Y:S02]  /*0370*/  UMOV UR4, 0x400 ;  /* 0x0000040000047882 */ /* 0x000fe40000000000 */
[----:B------:R-:W3:Y:S01]  /*0380*/  LDC.64 R96, c[0x0][0x380] ;  /* 0x0000e000ff607b82 */ /* 0x000ee20000000a00 */
[----:B------:R-:W4:Y:S01]  /*0390*/  LDCU.64 UR12, c[0x0][0x358] ;  /* 0x00006b00ff0c77ac */ /* 0x000f220008000a00 */
[C---:B------:R-:W-:Y:S02]  /*03a0*/  LOP3.LUT R75, R133.reuse, 0xc, RZ, 0xfc, !PT ;  /* 0x0000000c854b7812 */ /* 0x040fe400078efcff */
[C---:B------:R-:W-:Y:S02]  /*03b0*/  LOP3.LUT R205, R133.reuse, 0x10, RZ, 0xfc, !PT ;  /* 0x0000001085cd7812 */ /* 0x040fe400078efcff */
[----:B------:R-:W-:Y:S01]  /*03c0*/  LOP3.LUT R197, R133, 0x20, RZ, 0xfc, !PT ;  /* 0x0000002085c57812 */ /* 0x000fe200078efcff */
[----:B------:R-:W-:Y:S01]  /*03d0*/  IMAD.SHL.U32 R6, R75, 0x10, RZ ;  /* 0x000000104b067824 */ /* 0x000fe200078e00ff */
        /* <DEDUP_REMOVED lines=8> */
[----:B--2---:R-:W-:Y:S01]  /*0460*/  ULEA UR10, UR6, UR4, 0x18 ;  /* 0x00000004060a7291 */ /* 0x004fe2000f8ec0ff */
[----:B------:R-:W-:Y:S01]  /*0470*/  LOP3.LUT R21, R0, 0xf, RZ, 0xc0, !PT ;  /* 0x0000000f00157812 */ /* 0x000fe200078ec0ff */
[----:B------:R-:W-:Y:S01]  /*0480*/  IMAD.SHL.U32 R58, R159, 0x10, RZ ;  /* 0x000000109f3a7824 */ /* 0x000fe200078e00ff */
[----:B------:R-:W-:Y:S01]  /*0490*/  LOP3.LUT R71, R133, 0x4, RZ, 0xfc, !PT ;  /* 0x0000000485477812 */ /* 0x000fe200078efcff */
[----:B------:R-:W-:Y:S01]  /*04a0*/  IMAD.SHL.U32 R20, R193, 0x10, RZ ;  /* 0x00000010c1147824 */ /* 0x000fe200078e00ff */
[----:B------:R-:W-:-:S02]  /*04b0*/  LOP3.LUT R201, R133, 0x18, RZ, 0xfc, !PT ;  /* 0x0000001885c97812 */ /* 0x000fc400078efcff */
[----:B------:R-:W-:Y:S01]  /*04c0*/  LOP3.LUT R199, R133, 0x1c, RZ, 0xfc, !PT ;  /* 0x0000001c85c77812 */ /* 0x000fe200078efcff */
[----:B-1----:R-:W-:Y:S01]  /*04d0*/  IMAD.SHL.U32 R2, R71, 0x10, RZ ;  /* 0x0000001047027824 */ /* 0x002fe200078e00ff */
[----:B------:R-:W1:Y:S01]  /*04e0*/  LDS R81, [UR10] ;  /* 0x0000000aff517984 */ /* 0x000e620008000800 */
[-C--:B---3--:R-:W-:Y:S01]  /*04f0*/  LEA R28, P5, R75, R96.reuse, 0x5 ;  /* 0x000000604b1c7211 */ /* 0x088fe200078a28ff */
[----:B------:R-:W-:Y:S01]  /*0500*/  IMAD.SHL.U32 R12, R201, 0x10, RZ ;  /* 0x00000010c90c7824 */ /* 0x000fe200078e00ff */
[-C--:B------:R-:W-:Y:S01]  /*0510*/  IADD3 R22, P0, PT, R173, R96.reuse, RZ ;  /* 0x00000060ad167210 */ /* 0x080fe20007f1e0ff */
[----:B------:R-:W-:Y:S01]  /*0520*/  IMAD.SHL.U32 R14, R199, 0x10, RZ ;  /* 0x00000010c70e7824 */ /* 0x000fe200078e00ff */
[-C--:B------:R-:W-:Y:S02]  /*0530*/  LEA R30, P4, R205, R96.reuse, 0x5 ;  /* 0x00000060cd1e7211 */ /* 0x080fe400078828ff */
[----:B------:R-:W-:Y:S01]  /*0540*/  LEA.HI.X R29, R6, R97, RZ, 0x1, P5 ;  /* 0x00000061061d7211 */ /* 0x000fe200028f0cff */
[----:B------:R-:W-:Y:S01]  /*0550*/  IMAD.X R23, RZ, RZ, R97, P0 ;  /* 0x000000ffff177224 */ /* 0x000fe200000e0661 */
[----:B------:R-:W-:-:S02]  /*0560*/  LEA R38, P5, R197, R96, 0x5 ;  /* 0x00000060c5267211 */ /* 0x000fc400078a28ff */
[-C--:B------:R-:W-:Y:S01]  /*0570*/  LEA R32, P3, R203, R96.reuse, 0x5 ;  /* 0x00000060cb207211 */ /* 0x080fe200078628ff */
[----:B------:R-:W-:Y:S01]  /*0580*/  IMAD.WIDE.U32 R22, R21, 0x2, R22 ;  /* 0x0000000215167825 */ /* 0x000fe200078e0016 */
[-C--:B------:R-:W-:Y:S02]  /*0590*/  LEA.HI.X R31, R8, R97.reuse, RZ, 0x1, P4 ;  /* 0x00000061081f7211 */ /* 0x080fe400020f0cff */
[-C--:B------:R-:W-:Y:S01]  /*05a0*/  LEA R40, P4, R195, R96.reuse, 0x5 ;  /* 0x00000060c3287211 */ /* 0x080fe200078828ff */
[----:B------:R-:W-:Y:S01]  /*05b0*/  IMAD.WIDE.U32 R28, R21, 0x2, R28 ;  /* 0x00000002151c7825 */ /* 0x000fe200078e001c */
[-C--:B------:R-:W-:Y:S02]  /*05c0*/  LEA.HI.X R39, R16, R97.reuse, RZ, 0x1, P5 ;  /* 0x0000006110277211 */ /* 0x080fe400028f0cff */
[----:B------:R-:W-:Y:S02]  /*05d0*/  LEA R48, P5, R159, R96, 0x5 ;  /* 0x000000609f307211 */ /* 0x000fe400078a28ff */
[----:B------:R-:W-:-:S02]  /*05e0*/  LEA.HI.X R33, R10, R97, RZ, 0x1, P3 ;  /* 0x000000610a217211 */ /* 0x000fc400018f0cff */
[-C--:B------:R-:W-:Y:S02]  /*05f0*/  LEA R42, P3, R193, R96.reuse, 0x5 ;  /* 0x00000060c12a7211 */ /* 0x080fe400078628ff */
[-C--:B------:R-:W-:Y:S02]  /*0600*/  LEA.HI.X R41, R18, R97.reuse, RZ, 0x1, P4 ;  /* 0x0000006112297211 */ /* 0x080fe400020f0cff */
[----:B------:R-:W-:Y:S02]  /*0610*/  LEA R24, P0, R71, R96, 0x5 ;  /* 0x0000006047187211 */ /* 0x000fe400078028ff */
[-C--:B------:R-:W-:Y:S02]  /*0620*/  LEA.HI.X R49, R58, R97.reuse, RZ, 0x1, P5 ;  /* 0x000000613a317211 */ /* 0x080fe400028f0cff */
[----:B------:R-:W-:Y:S01]  /*0630*/  LEA.HI.X R43, R20, R97, RZ, 0x1, P3 ;  /* 0x00000061142b7211 */ /* 0x000fe200018f0cff */
[----:B------:R-:W-:Y:S01]  /*0640*/  BAR.SYNC.DEFER_BLOCKING 0x0 ;  /* 0x0000000000007b1d */ /* 0x000fe20000010000 */
[----:B------:R-:W-:-:S02]  /*0650*/  LOP3.LUT R171, R133, 0x2c, RZ, 0xfc, !PT ;  /* 0x0000002c85ab7812 */ /* 0x000fc400078efcff */
[C---:B------:R-:W-:Y:S02]  /*0660*/  LOP3.LUT R147, R133.reuse, 0x30, RZ, 0xfc, !PT ;  /* 0x0000003085937812 */ /* 0x040fe400078efcff */
[----:B------:R-:W-:Y:S01]  /*0670*/  LOP3.LUT R169, R133, 0x38, RZ, 0xfc, !PT ;  /* 0x0000003885a97812 */ /* 0x000fe200078efcff */
[----:B------:R-:W-:Y:S01]  /*0680*/  IMAD.SHL.U32 R54, R171, 0x10, RZ ;  /* 0x00000010ab367824 */ /* 0x000fe200078e00ff */
[----:B------:R-:W-:Y:S01]  /*0690*/  LOP3.LUT R157, R133, 0x3c, RZ, 0xfc, !PT ;  /* 0x0000003c859d7812 */ /* 0x000fe200078efcff */
[----:B------:R-:W-:Y:S01]  /*06a0*/  IMAD.SHL.U32 R56, R147, 0x10, RZ ;  /* 0x0000001093387824 */ /* 0x000fe200078e00ff */
[----:B------:R-:W-:Y:S01]  /*06b0*/  LEA.HI.X R25, R2, R97, RZ, 0x1, P0 ;  /* 0x0000006102197211 */ /* 0x000fe200000f0cff */
[----:B------:R-:W-:Y:S01]  /*06c0*/  IMAD.SHL.U32 R60, R169, 0x10, RZ ;  /* 0x00000010a93c7824 */ /* 0x000fe200078e00ff */
[----:B------:R-:W-:Y:S01]  /*06d0*/  LOP3.LUT R73, R133, 0x8, RZ, 0xfc, !PT ;  /* 0x0000000885497812 */ /* 0x000fe200078efcff */
[----:B------:R-:W-:Y:S01]  /*06e0*/  IMAD.SHL.U32 R62, R157, 0x10, RZ ;  /* 0x000000109d3e7824 */ /* 0x000fe200078e00ff */
[-C--:B------:R-:W-:Y:S01]  /*06f0*/  LEA R34, P2, R201, R96.reuse, 0x5 ;  /* 0x00000060c9227211 */ /* 0x080fe200078428ff */
[----:B------:R-:W-:Y:S01]  /*0700*/  IMAD.WIDE.U32 R24, R21, 0x2, R24 ;  /* 0x0000000215187825 */ /* 0x000fe200078e0018 */
[----:B------:R-:W-:-:S02]  /*0710*/  LEA R36, P0, R199, R96, 0x5 ;  /* 0x00000060c7247211 */ /* 0x000fc400078028ff */
[----:B------:R-:W-:Y:S01]  /*0720*/  LOP3.LUT R139, R133, 0x40, RZ, 0xfc, !PT ;  /* 0x00000040858b7812 */ /* 0x000fe200078efcff */
[----:B------:R-:W-:Y:S01]  /*0730*/  IMAD.SHL.U32 R4, R73, 0x10, RZ ;  /* 0x0000001049047824 */ /* 0x000fe200078e00ff */
[C---:B------:R-:W-:Y:S02]  /*0740*/  LOP3.LUT R135, R133.reuse, 0x44, RZ, 0xfc, !PT ;  /* 0x0000004485877812 */ /* 0x040fe400078efcff */
[----:B------:R-:W-:Y:S01]  /*0750*/  LOP3.LUT R153, R133, 0x4c, RZ, 0xfc, !PT ;  /* 0x0000004c85997812 */ /* 0x000fe200078efcff */
[----:B------:R-:W-:Y:S01]  /*0760*/  IMAD.SHL.U32 R64, R139, 0x10, RZ ;  /* 0x000000108b407824 */ /* 0x000fe200078e00ff */
[----:B------:R-:W-:Y:S01]  /*0770*/  LOP3.LUT R167, R133, 0x50, RZ, 0xfc, !PT ;  /* 0x0000005085a77812 */ /* 0x000fe200078efcff */
[----:B----4-:R2:W5:Y:S01]  /*0780*/  LDG.E.U16 R20, desc[UR12][R22.64] ;  /* 0x0000000c16147981 */ /* 0x010562000c1e1500 */
[-C--:B------:R-:W-:Y:S01]  /*0790*/  LEA.HI.X R35, R12, R97.reuse, RZ, 0x1, P2 ;  /* 0x000000610c237211 */ /* 0x080fe200010f0cff */
[----:B------:R-:W-:Y:S01]  /*07a0*/  IMAD.SHL.U32 R66, R135, 0x10, RZ ;  /* 0x0000001087427824 */ /* 0x000fe200078e00ff */
[----:B------:R-:W-:Y:S01]  /*07b0*/  LEA.HI.X R37, R14, R97, RZ, 0x1, P0 ;  /* 0x000000610e257211 */ /* 0x000fe200000f0cff */
[----:B------:R-:W-:Y:S01]  /*07c0*/  IMAD.SHL.U32 R70, R153, 0x10, RZ ;  /* 0x0000001099467824 */ /* 0x000fe200078e00ff */
[-C--:B------:R-:W-:Y:S01]  /*07d0*/  LEA R44, P2, R171, R96.reuse, 0x5 ;  /* 0x00000060ab2c7211 */ /* 0x080fe200078428ff */
[----:B------:R-:W-:Y:S01]  /*07e0*/  IMAD.SHL.U32 R72, R167, 0x10, RZ ;  /* 0x00000010a7487824 */ /* 0x000fe200078e00ff */
[----:B------:R-:W-:-:S02]  /*07f0*/  LEA R46, P0, R147, R96, 0x5 ;  /* 0x00000060932e7211 */ /* 0x000fc400078028ff */
[-C--:B------:R-:W-:Y:S01]  /*0800*/  LEA R50, P4, R169, R96.reuse, 0x5 ;  /* 0x00000060a9327211 */ /* 0x080fe200078828ff */
[----:B--2---:R-:W-:Y:S01]  /*0810*/  IMAD.WIDE.U32 R22, R21, 0x2, R40 ;  /* 0x0000000215167825 */ /* 0x004fe200078e0028 */
[-C--:B------:R-:W-:Y:S02]  /*0820*/  LEA R52, P3, R157, R96.reuse, 0x5 ;  /* 0x000000609d347211 */ /* 0x080fe400078628ff */
[----:B------:R-:W-:Y:S01]  /*0830*/  LEA R26, P6, R73, R96, 0x5 ;  /* 0x00000060491a7211 */ /* 0x000fe200078c28ff */
[----:B------:R-:W-:Y:S01]  /*0840*/  IMAD.WIDE.U32 R40, R21, 0x2, R48 ;  /* 0x0000000215287825 */ /* 0x000fe200078e0030 */
[C---:B------:R-:W-:Y:S01]  /*0850*/  LOP3.LUT R151, R133.reuse, 0x54, RZ, 0xfc, !PT ;  /* 0x0000005485977812 */ /* 0x040fe200078efcff */
[----:B------:R-:W2:Y:S01]  /*0860*/  LDC.64 R48, c[0x0][0x388] ;  /* 0x0000e200ff307b82 */ /* 0x000ea20000000a00 */
[C---:B------:R-:W-:Y:S02]  /*0870*/  LOP3.LUT R149, R133.reuse, 0x58, RZ, 0xfc, !PT ;  /* 0x0000005885957812 */ /* 0x040fe400078efcff */
[----:B------:R-:W-:Y:S01]  /*0880*/  LOP3.LUT R143, R133, 0x64, RZ, 0xfc, !PT ;  /* 0x00000064858f7812 */ /* 0x000fe200078efcff */
[----:B------:R-:W-:Y:S01]  /*0890*/  IMAD.SHL.U32 R74, R151, 0x10, RZ ;  /* 0x00000010974a7824 */ /* 0x000fe200078e00ff */
[-C--:B------:R-:W-:Y:S01]  /*08a0*/  LEA.HI.X R45, R54, R97.reuse, RZ, 0x1, P2 ;  /* 0x00000061362d7211 */ /* 0x080fe200010f0cff */
[----:B------:R-:W-:Y:S01]  /*08b0*/  IMAD.SHL.U32 R76, R149, 0x10, RZ ;  /* 0x00000010954c7824 */ /* 0x000fe200078e00ff */
[-C--:B------:R-:W-:Y:S01]  /*08c0*/  LEA.HI.X R47, R56, R97.reuse, RZ, 0x1, P0 ;  /* 0x00000061382f7211 */ /* 0x080fe200000f0cff */
[----:B------:R-:W-:Y:S01]  /*08d0*/  IMAD.SHL.U32 R82, R143, 0x10, RZ ;  /* 0x000000108f527824 */ /* 0x000fe200078e00ff */
[----:B------:R-:W-:-:S02]  /*08e0*/  LEA.HI.X R51, R60, R97, RZ, 0x1, P4 ;  /* 0x000000613c337211 */ /* 0x000fc400020f0cff */
[-C--:B------:R-:W-:Y:S02]  /*08f0*/  LEA.HI.X R53, R62, R97.reuse, RZ, 0x1, P3 ;  /* 0x000000613e357211 */ /* 0x080fe400018f0cff */
[----:B------:R-:W-:Y:S02]  /*0900*/  LEA.HI.X R27, R4, R97, RZ, 0x1, P6 ;  /* 0x00000061041b7211 */ /* 0x000fe400030f0cff */
[-C--:B------:R-:W-:Y:S02]  /*0910*/  LEA R54, P2, R139, R96.reuse, 0x5 ;  /* 0x000000608b367211 */ /* 0x080fe400078428ff */
[-C--:B------:R-:W-:Y:S01]  /*0920*/  LEA R56, P0, R135, R96.reuse, 0x5 ;  /* 0x0000006087387211 */ /* 0x080fe200078028ff */
[----:B------:R-:W-:Y:S01]  /*0930*/  IMAD.WIDE.U32 R26, R21, 0x2, R26 ;  /* 0x00000002151a7825 */ /* 0x000fe200078e001a */
[-C--:B------:R-:W-:Y:S02]  /*0940*/  LEA R60, P4, R153, R96.reuse, 0x5 ;  /* 0x00000060993c7211 */ /* 0x080fe400078828ff */
[----:B------:R-:W-:-:S02]  /*0950*/  LEA R62, P3, R167, R96, 0x5 ;  /* 0x00000060a73e7211 */ /* 0x000fc400078628ff */
[C---:B------:R-:W-:Y:S02]  /*0960*/  LOP3.LUT R3, R133.reuse, 0x68, RZ, 0xfc, !PT ;  /* 0x0000006885037812 */ /* 0x040fe400078efcff */
[----:B------:R-:W-:Y:S02]  /*0970*/  LOP3.LUT R161, R133, 0x6c, RZ, 0xfc, !PT ;  /* 0x0000006c85a17812 */ /* 0x000fe400078efcff */
[-C--:B------:R-:W-:Y:S01]  /*0980*/  LEA.HI.X R55, R64, R97.reuse, RZ, 0x1, P2 ;  /* 0x0000006140377211 */ /* 0x080fe200010f0cff */
[----:B------:R-:W-:Y:S01]  /*0990*/  IMAD.SHL.U32 R84, R3, 0x10, RZ ;  /* 0x0000001003547824 */ /* 0x000fe200078e00ff */
[-C--:B------:R-:W-:Y:S01]  /*09a0*/  LEA.HI.X R57, R66, R97.reuse, RZ, 0x1, P0 ;  /* 0x0000006142397211 */ /* 0x080fe200000f0cff */
[----:B------:R-:W-:Y:S01]  /*09b0*/  IMAD.SHL.U32 R86, R161, 0x10, RZ ;  /* 0x00000010a1567824 */ /* 0x000fe200078e00ff */
[-C--:B------:R-:W-:Y:S02]  /*09c0*/  LEA.HI.X R61, R70, R97.reuse, RZ, 0x1, P4 ;  /* 0x00000061463d7211 */ /* 0x080fe400020f0cff */
[----:B------:R-:W-:Y:S01]  /*09d0*/  LEA.HI.X R63, R72, R97, RZ, 0x1, P3 ;  /* 0x00000061483f7211 */ /* 0x000fe200018f0cff */
[----:B------:R3:W5:Y:S01]  /*09e0*/  LDG.E.U16 R70, desc[UR12][R24.64] ;  /* 0x0000000c18467981 */ /* 0x000762000c1e1500 */
[----:B------:R-:W-:-:S02]  /*09f0*/  LEA R64, P2, R151, R96, 0x5 ;  /* 0x0000006097407211 */ /* 0x000fc400078428ff */
[-C--:B------:R-:W-:Y:S01]  /*0a00*/  LEA R66, P0, R149, R96.reuse, 0x5 ;  /* 0x0000006095427211 */ /* 0x080fe200078028ff */
[----:B------:R4:W5:Y:S01]  /*0a10*/  LDG.E.U16 R72, desc[UR12][R26.64] ;  /* 0x0000000c1a487981 */ /* 0x000962000c1e1500 */
[-C--:B------:R-:W-:Y:S02]  /*0a20*/  LEA R6, P3, R143, R96.reuse, 0x5 ;  /* 0x000000608f067211 */ /* 0x080fe400078628ff */
[----:B------:R-:W-:Y:S02]  /*0a30*/  LOP3.LUT R155, R133, 0x48, RZ, 0xfc, !PT ;  /* 0x00000048859b7812 */ /* 0x000fe400078efcff */
[-C--:B------:R-:W-:Y:S01]  /*0a40*/  LEA.HI.X R65, R74, R97.reuse, RZ, 0x1, P2 ;  /* 0x000000614a417211 */ /* 0x080fe200010f0cff */
[----:B---3--:R-:W-:Y:S01]  /*0a50*/  IMAD.WIDE.U32 R24, R21, 0x2, R42 ;  /* 0x0000000215187825 */ /* 0x008fe200078e002a */
[-C--:B------:R-:W-:Y:S01]  /*0a60*/  LEA.HI.X R67, R76, R97.reuse, RZ, 0x1, P0 ;  /* 0x000000614c437211 */ /* 0x080fe200000f0cff */
[----:B------:R3:W5:Y:S01]  /*0a70*/  LDG.E.U16 R42, desc[UR12][R22.64] ;  /* 0x0000000c162a7981 */ /* 0x000762000c1e1500 */
[-C--:B------:R-:W-:Y:S01]  /*0a80*/  LEA.HI.X R7, R82, R97.reuse, RZ, 0x1, P3 ;  /* 0x0000006152077211 */ /* 0x080fe200018f0cff */
[----:B------:R-:W-:Y:S01]  /*0a90*/  IMAD.SHL.U32 R68, R155, 0x10, RZ ;  /* 0x000000109b447824 */ /* 0x000fe200078e00ff */
[-C--:B------:R-:W-:Y:S01]  /*0aa0*/  LEA R8, P2, R3, R96.reuse, 0x5 ;  /* 0x0000006003087211 */ /* 0x080fe200078428ff */
[----:B------:R0:W5:Y:S01]  /*0ab0*/  LDG.E.U16 R74, desc[UR12][R28.64] ;  /* 0x0000000c1c4a7981 */ /* 0x000162000c1e1500 */
[-C--:B------:R-:W-:Y:S01]  /*0ac0*/  LEA R10, P0, R161, R96.reuse, 0x5 ;  /* 0x00000060a10a7211 */ /* 0x080fe200078028ff */
[----:B----4-:R-:W-:Y:S01]  /*0ad0*/  IMAD.WIDE.U32 R26, R21, 0x2, R44 ;  /* 0x00000002151a7825 */ /* 0x010fe200078e002c */
[C---:B------:R-:W-:Y:S01]  /*0ae0*/  LOP3.LUT R165, R133.reuse, 0x5c, RZ, 0xfc, !PT ;  /* 0x0000005c85a57812 */ /* 0x040fe200078efcff */
[----:B------:R4:W5:Y:S01]  /*0af0*/  LDG.E.U16 R43, desc[UR12][R24.64] ;  /* 0x0000000c182b7981 */ /* 0x000962000c1e1500 */
[----:B------:R-:W-:Y:S01]  /*0b00*/  LOP3.LUT R145, R133, 0x60, RZ, 0xfc, !PT ;  /* 0x0000006085917812 */ /* 0x000fe200078efcff */
[----:B---3--:R-:W-:Y:S01]  /*0b10*/  IMAD.WIDE.U32 R22, R21, 0x2, R60 ;  /* 0x0000000215167825 */ /* 0x008fe200078e003c */
[----:B------:R-:W-:Y:S01]  /*0b20*/  LEA R58, P5, R155, R96, 0x5 ;  /* 0x000000609b3a7211 */ /* 0x000fe200078a28ff */
[----:B------:R-:W5:Y:S01]  /*0b30*/  LDG.E.U16 R44, desc[UR12][R26.64] ;  /* 0x0000000c1a2c7981 */ /* 0x000f62000c1e1500 */
[----:B------:R-:W-:Y:S01]  /*0b40*/  LOP3.LUT R163, R133, 0x70, RZ, 0xfc, !PT ;  /* 0x0000007085a37812 */ /* 0x000fe200078efcff */
[----:B0-----:R-:W-:Y:S01]  /*0b50*/  IMAD.WIDE.U32 R28, R21, 0x2, R46 ;  /* 0x00000002151c7825 */ /* 0x001fe200078e002e */
[C---:B------:R-:W-:Y:S01]  /*0b60*/  LOP3.LUT R141, R133.reuse, 0x74, RZ, 0xfc, !PT ;  /* 0x00000074858d7812 */ /* 0x040fe200078efcff */
[----:B------:R2:W5:Y:S01]  /*0b70*/  LDG.E.U16 R47, desc[UR12][R22.64] ;  /* 0x0000000c162f7981 */ /* 0x000562000c1e1500 */
[----:B------:R-:W-:Y:S01]  /*0b80*/  LOP3.LUT R137, R133, 0x78, RZ, 0xfc, !PT ;  /* 0x0000007885897812 */ /* 0x000fe200078efcff */
[----:B----4-:R-:W-:Y:S01]  /*0b90*/  IMAD.WIDE.U32 R24, R21, 0x2, R62 ;  /* 0x0000000215187825 */ /* 0x010fe200078e003e */
[----:B------:R-:W-:Y:S01]  /*0ba0*/  LOP3.LUT R133, R133, 0x7c, RZ, 0xfc, !PT ;  /* 0x0000007c85857812 */ /* 0x000fe200078efcff */
[----:B------:R0:W5:Y:S01]  /*0bb0*/  LDG.E.U16 R45, desc[UR12][R28.64] ;  /* 0x0000000c1c2d7981 */ /* 0x000162000c1e1500 */
[-C--:B------:R-:W-:Y:S01]  /*0bc0*/  LEA.HI.X R9, R84, R97.reuse, RZ, 0x1, P2 ;  /* 0x0000006154097211 */ /* 0x080fe200010f0cff */
[----:B------:R-:W-:Y:S01]  /*0bd0*/  IMAD.WIDE.U32 R6, R21, 0x2, R6 ;  /* 0x0000000215067825 */ /* 0x000fe200078e0006 */
[-C--:B------:R-:W-:Y:S01]  /*0be0*/  LEA.HI.X R11, R86, R97.reuse, RZ, 0x1, P0 ;  /* 0x00000061560b7211 */ /* 0x080fe200000f0cff */
[----:B------:R-:W5:Y:S01]  /*0bf0*/  LDG.E.U16 R24, desc[UR12][R24.64] ;  /* 0x0000000c18187981 */ /* 0x000f62000c1e1500 */
[----:B------:R-:W-:Y:S01]  /*0c00*/  LEA.HI.X R59, R68, R97, RZ, 0x1, P5 ;  /* 0x00000061443b7211 */ /* 0x000fe200028f0cff */
[C---:B------:R-:W-:Y:S01]  /*0c10*/  IMAD.SHL.U32 R136, R173.reuse, 0x4, RZ ;  /* 0x00000004ad887824 */ /* 0x040fe200078e00ff */
[----:B--2---:R-:W-:Y:S01]  /*0c20*/  LEA R22, P0, R173, R48, 0x3 ;  /* 0x00000030ad167211 */ /* 0x004fe200078018ff */
[C---:B------:R-:W-:Y:S01]  /*0c30*/  IMAD.SHL.U32 R78, R165.reuse, 0x10, RZ ;  /* 0x00000010a54e7824 */ /* 0x040fe200078e00ff */
[-C--:B------:R-:W-:Y:S01]  /*0c40*/  LEA R68, P5, R165, R96.reuse, 0x5 ;  /* 0x00000060a5447211 */ /* 0x080fe200078a28ff */
[C---:B------:R-:W-:Y:S01]  /*0c50*/  IMAD.SHL.U32 R80, R145.reuse, 0x10, RZ ;  /* 0x0000001091507824 */ /* 0x040fe200078e00ff */
[-C--:B------:R-:W-:Y:S01]  /*0c60*/  LEA R4, P4, R145, R96.reuse, 0x5 ;  /* 0x0000006091047211 */ /* 0x080fe200078828ff */
[----:B------:R-:W-:Y:S01]  /*0c70*/  IMAD.WIDE.U32 R26, R21, 0x2, R64 ;  /* 0x00000002151a7825 */ /* 0x000fe200078e0040 */
[----:B------:R-:W-:Y:S01]  /*0c80*/  LEA.HI.X R23, R136, R49, RZ, 0x1, P0 ;  /* 0x0000003188177211 */ /* 0x000fe200000f0cff */
[----:B------:R2:W5:Y:S01]  /*0c90*/  LDG.E.U16 R25, desc[UR12][R6.64] ;  /* 0x0000000c06197981 */ /* 0x000562000c1e1500 */
[-C--:B------:R-:W-:Y:S01]  /*0ca0*/  LEA R18, P2, R133, R96.reuse, 0x5 ;  /* 0x0000006085127211 */ /* 0x080fe200078428ff */
[----:B0-----:R-:W-:Y:S01]  /*0cb0*/  IMAD.WIDE.U32 R28, R21, 0x2, R66 ;  /* 0x00000002151c7825 */ /* 0x001fe200078e0042 */
[-C--:B------:R-:W-:Y:S01]  /*0cc0*/  LEA.HI.X R69, R78, R97.reuse, RZ, 0x1, P5 ;  /* 0x000000614e457211 */ /* 0x080fe200028f0cff */
[----:B------:R-:W5:Y:S01]  /*0cd0*/  LDG.E.U16 R26, desc[UR12][R26.64] ;  /* 0x0000000c1a1a7981 */ /* 0x000f62000c1e1500 */
[-C--:B------:R-:W-:Y:S01]  /*0ce0*/  LEA.HI.X R5, R80, R97.reuse, RZ, 0x1, P4 ;  /* 0x0000006150057211 */ /* 0x080fe200020f0cff */
[----:B------:R-:W-:Y:S01]  /*0cf0*/  IMAD.SHL.U32 R94, R133, 0x10, RZ ;  /* 0x00000010855e7824 */ /* 0x000fe200078e00ff */
[-C--:B------:R-:W-:Y:S01]  /*0d00*/  LEA R12, P5, R163, R96.reuse, 0x5 ;  /* 0x00000060a30c7211 */ /* 0x080fe200078a28ff */
[----:B------:R-:W-:Y:S01]  /*0d10*/  IMAD.WIDE.U32 R30, R21, 0x2, R30 ;  /* 0x00000002151e7825 */ /* 0x000fe200078e001e */
[----:B------:R-:W-:Y:S01]  /*0d20*/  LEA R14, P4, R141, R96, 0x5 ;  /* 0x000000608d0e7211 */ /* 0x000fe200078828ff */
[----:B------:R-:W5:Y:S01]  /*0d30*/  LDG.E.U16 R28, desc[UR12][R28.64] ;  /* 0x0000000c1c1c7981 */ /* 0x000f62000c1e1500 */
[----:B--2---:R-:W-:Y:S01]  /*0d40*/  LEA R6, P0, R71, R48, 0x8 ;  /* 0x0000003047067211 */ /* 0x004fe200078040ff */
[----:B------:R-:W-:Y:S01]  /*0d50*/  IMAD.WIDE.U32 R8, R21, 0x2, R8 ;  /* 0x0000000215087825 */ /* 0x000fe200078e0008 */
[----:B------:R-:W-:Y:S01]  /*0d60*/  LEA R16, P3, R137, R96, 0x5 ;  /* 0x0000006089107211 */ /* 0x000fe200078628ff */
[----:B------:R-:W5:Y:S01]  /*0d70*/  LDG.E.U16 R76, desc[UR12][R30.64] ;  /* 0x0000000c1e4c7981 */ /* 0x000f62000c1e1500 */
[----:B------:R-:W-:Y:S01]  /*0d80*/  LEA.HI.X R19, R94, R97, RZ, 0x1, P2 ;  /* 0x000000615e137211 */ /* 0x000fe200010f0cff */
[----:B------:R-:W-:-:S02]  /*0d90*/  IMAD.WIDE.U32 R10, R21, 0x2, R10 ;  /* 0x00000002150a7825 */ /* 0x000fc400078e000a */
[----:B------:R0:W5:Y:S02]  /*0da0*/  LDG.E.U16 R27, desc[UR12][R8.64] ;  /* 0x0000000c081b7981 */ /* 0x000164000c1e1500 */
[----:B------:R-:W-:Y:S02]  /*0db0*/  IMAD.SHL.U32 R138, R71, 0x80, RZ ;  /* 0x00000080478a7824 */ /* 0x000fe400078e00ff */
[----:B------:R-:W-:Y:S01]  /*0dc0*/  IMAD.SHL.U32 R88, R163, 0x10, RZ ;  /* 0x00000010a3587824 */ /* 0x000fe200078e00ff */
[----:B------:R2:W5:Y:S01]  /*0dd0*/  LDG.E.U16 R29, desc[UR12][R10.64] ;  /* 0x0000000c0a1d7981 */ /* 0x000562000c1e1500 */
[----:B------:R-:W-:Y:S02]  /*0de0*/  IMAD.SHL.U32 R90, R141, 0x10, RZ ;  /* 0x000000108d5a7824 */ /* 0x000fe400078e00ff */
[----:B------:R-:W-:Y:S01]  /*0df0*/  IMAD.SHL.U32 R92, R137, 0x10, RZ ;  /* 0x00000010895c7824 */ /* 0x000fe200078e00ff */
[----:B------:R-:W-:Y:S01]  /*0e00*/  LEA.HI.X R7, R138, R49, RZ, 0x1, P0 ;  /* 0x000000318a077211 */ /* 0x000fe200000f0cff */
[C---:B------:R-:W-:Y:S01]  /*0e10*/  IMAD.SHL.U32 R140, R73.reuse, 0x80, RZ ;  /* 0x00000080498c7824 */ /* 0x040fe200078e00ff */
[-C--:B0-----:R-:W-:Y:S01]  /*0e20*/  LEA R8, P2, R73, R48.reuse, 0x8 ;  /* 0x0000003049087211 */ /* 0x081fe200078440ff */
[----:B------:R-:W-:Y:S01]  /*0e30*/  IMAD.SHL.U32 R134, R75, 0x80, RZ ;  /* 0x000000804b867824 */ /* 0x000fe200078e00ff */
[-C--:B------:R-:W-:Y:S01]  /*0e40*/  LEA.HI.X R13, R88, R97.reuse, RZ, 0x1, P5 ;  /* 0x00000061580d7211 */ /* 0x080fe200028f0cff */
[----:B------:R-:W-:Y:S01]  /*0e50*/  IMAD.WIDE.U32 R30, R21, 0x2, R50 ;  /* 0x00000002151e7825 */ /* 0x000fe200078e0032 */
[----:B--2---:R-:W-:Y:S01]  /*0e60*/  LEA R10, P0, R75, R48, 0x8 ;  /* 0x000000304b0a7211 */ /* 0x004fe200078040ff */
[----:B------:R-:W5:Y:S01]  /*0e70*/  LDG.E.U16 R46, desc[UR12][R40.64] ;  /* 0x0000000c282e7981 */ /* 0x000f62000c1e1500 */
[-C--:B------:R-:W-:Y:S01]  /*0e80*/  LEA.HI.X R15, R90, R97.reuse, RZ, 0x1, P4 ;  /* 0x000000615a0f7211 */ /* 0x080fe200020f0cff */
[C---:B------:R-:W-:Y:S01]  /*0e90*/  IMAD.WIDE.U32 R32, R21.reuse, 0x2, R32 ;  /* 0x0000000215207825 */ /* 0x040fe200078e0020 */
[----:B------:R-:W-:Y:S01]  /*0ea0*/  LEA.HI.X R17, R92, R97, RZ, 0x1, P3 ;  /* 0x000000615c117211 */ /* 0x000fe200018f0cff */
[----:B------:R-:W5:Y:S02]  /*0eb0*/  LDG.E.U16 R30, desc[UR12][R30.64] ;  /* 0x0000000c1e1e7981 */ /* 0x000f64000c1e1500 */
[C---:B------:R-:W-:Y:S01]  /*0ec0*/  IMAD.WIDE.U32 R34, R21.reuse, 0x2, R34 ;  /* 0x0000000215227825 */ /* 0x040fe200078e0022 */
[----:B------:R-:W-:Y:S01]  /*0ed0*/  LOP3.LUT R2, R0, 0x1f, RZ, 0xc0, !PT ;  /* 0x0000001f00027812 */ /* 0x000fe200078ec0ff */
[----:B------:R0:W5:Y:S02]  /*0ee0*/  LDG.E.U16 R77, desc[UR12][R32.64] ;  /* 0x0000000c204d7981 */ /* 0x000164000c1e1500 */
[C---:B------:R-:W-:Y:S01]  /*0ef0*/  IMAD.WIDE.U32 R36, R21.reuse, 0x2, R36 ;  /* 0x0000000215247825 */ /* 0x040fe200078e0024 */
[-C--:B------:R-:W-:Y:S01]  /*0f00*/  LEA.HI.X R9, R140, R49.reuse, RZ, 0x1, P2 ;  /* 0x000000318c097211 */ /* 0x080fe200010f0cff */
[----:B------:R2:W5:Y:S02]  /*0f10*/  LDG.E.U16 R78, desc[UR12][R34.64] ;  /* 0x0000000c224e7981 */ /* 0x000564000c1e1500 */
[C---:B------:R-:W-:Y:S01]  /*0f20*/  IMAD.WIDE.U32 R38, R21.reuse, 0x2, R38 ;  /* 0x0000000215267825 */ /* 0x040fe200078e0026 */
[----:B------:R-:W-:Y:S01]  /*0f30*/  LEA.HI.X R11, R134, R49, RZ, 0x1, P0 ;  /* 0x00000031860b7211 */ /* 0x000fe200000f0cff */
[----:B------:R3:W5:Y:S02]  /*0f40*/  LDG.E.U16 R79, desc[UR12][R36.64] ;  /* 0x0000000c244f7981 */ /* 0x000764000c1e1500 */
[----:B------:R-:W-:-:S02]  /*0f50*/  IMAD.WIDE.U32 R4, R21, 0x2, R4 ;  /* 0x0000000215047825 */ /* 0x000fc400078e0004 */
[----:B------:R4:W5:Y:S02]  /*0f60*/  LDG.E.U16 R80, desc[UR12][R38.64] ;  /* 0x0000000c26507981 */ /* 0x000964000c1e1500 */
[C---:B------:R-:W-:Y:S02]  /*0f70*/  IMAD.WIDE.U32 R12, R21.reuse, 0x2, R12 ;  /* 0x00000002150c7825 */ /* 0x040fe400078e000c */
[----:B------:R0:W5:Y:S02]  /*0f80*/  LDG.E.U16 R31, desc[UR12][R4.64] ;  /* 0x0000000c041f7981 */ /* 0x000164000c1e1500 */
[----:B------:R-:W-:-:S04]  /*0f90*/  IMAD.WIDE.U32 R14, R21, 0x2, R14 ;  /* 0x00000002150e7825 */ /* 0x000fc800078e000e */
[C---:B------:R-:W-:Y:S01]  /*0fa0*/  IMAD.WIDE.U32 R18, R21.reuse, 0x2, R18 ;  /* 0x0000000215127825 */ /* 0x040fe200078e0012 */
[----:B------:R-:W-:Y:S01]  /*0fb0*/  SHF.R.U32.HI R51, RZ, 0x5, R0 ;  /* 0x00000005ff337819 */ /* 0x000fe20000011600 */
[----:B------:R1:W5:Y:S02]  /*0fc0*/  LDG.E.U16 R12, desc[UR12][R12.64] ;  /* 0x0000000c0c0c7981 */ /* 0x000364000c1e1500 */
[C---:B------:R-:W-:Y:S02]  /*0fd0*/  IMAD.WIDE.U32 R16, R21.reuse, 0x2, R16 ;  /* 0x0000000215107825 */ /* 0x040fe400078e0010 */
[----:B------:R1:W5:Y:S02]  /*0fe0*/  LDG.E.U16 R14, desc[UR12][R14.64] ;  /* 0x0000000c0e0e7981 */ /* 0x000364000c1e1500 */
[C---:B0-----:R-:W-:Y:S02]  /*0ff0*/  IMAD.WIDE.U32 R32, R21.reuse, 0x2, R52 ;  /* 0x0000000215207825 */ /* 0x041fe400078e0034 */
[----:B------:R0:W5:Y:S02]  /*1000*/  LDG.E.U16 R16, desc[UR12][R16.64] ;  /* 0x0000000c10107981 */ /* 0x000164000c1e1500 */
[----:B--2---:R-:W-:-:S02]  /*1010*/  IMAD.WIDE.U32 R34, R21, 0x2, R54 ;  /* 0x0000000215227825 */ /* 0x004fc400078e0036 */
[----:B------:R0:W5:Y:S02]  /*1020*/  LDG.E.U16 R18, desc[UR12][R18.64] ;  /* 0x0000000c12127981 */ /* 0x000164000c1e1500 */
[----:B---3--:R-:W-:-:S04]  /*1030*/  IMAD.WIDE.U32 R36, R21, 0x2, R56 ;  /* 0x0000000215247825 */ /* 0x008fc800078e0038 */
[C---:B----4-:R-:W-:Y:S01]  /*1040*/  IMAD.WIDE.U32 R38, R21.reuse, 0x2, R58 ;  /* 0x0000000215267825 */ /* 0x050fe200078e003a */
[----:B------:R0:W5:Y:S03]  /*1050*/  LDG.E.U16 R32, desc[UR12][R32.64] ;  /* 0x0000000c20207981 */ /* 0x000166000c1e1500 */
[----:B------:R-:W-:Y:S01]  /*1060*/  IMAD.WIDE.U32 R40, R21, 0x2, R68 ;  /* 0x0000000215287825 */ /* 0x000fe200078e0044 */
[----:B------:R0:W5:Y:S03]  /*1070*/  LDG.E.U16 R34, desc[UR12][R34.64] ;  /* 0x0000000c22227981 */ /* 0x000166000c1e1500 */
[C---:B------:R-:W-:Y:S01]  /*1080*/  IMAD.WIDE.U32 R4, R2.reuse, 0x2, R22 ;  /* 0x0000000202047825 */ /* 0x040fe200078e0016 */
[----:B------:R0:W5:Y:S03]  /*1090*/  LDG.E.U16 R36, desc[UR12][R36.64] ;  /* 0x0000000c24247981 */ /* 0x000166000c1e1500 */
[C---:B------:R-:W-:Y:S01]  /*10a0*/  IMAD.WIDE.U32 R6, R2.reuse, 0x2, R6 ;  /* 0x0000000202067825 */ /* 0x040fe200078e0006 */
[----:B------:R0:W5:Y:S03]  /*10b0*/  LDG.E.U16 R38, desc[UR12][R38.64] ;  /* 0x0000000c26267981 */ /* 0x000166000c1e1500 */
[C---:B------:R-:W-:Y:S01]  /*10c0*/  IMAD.WIDE.U32 R8, R2.reuse, 0x2, R8 ;  /* 0x0000000202087825 */ /* 0x040fe200078e0008 */
[----:B------:R0:W5:Y:S03]  /*10d0*/  LDG.E.U16 R40, desc[UR12][R40.64] ;  /* 0x0000000c28287981 */ /* 0x000166000c1e1500 */
[----:B------:R-:W-:Y:S01]  /*10e0*/  IMAD.WIDE.U32 R10, R2, 0x2, R10 ;  /* 0x00000002020a7825 */ /* 0x000fe200078e000a */
[----:B------:R0:W5:Y:S01]  /*10f0*/  LDG.E.U16 R13, desc[UR12][R4.64] ;  /* 0x0000000c040d7981 */ /* 0x000162000c1e1500 */
[----:B------:R-:W-:-:S02]  /*1100*/  R2UR UR7, R51 ;  /* 0x00000000330772ca */ /* 0x000fc400000e0000 */
[----:B-1----:R-:W-:Y:S01]  /*1110*/  R2UR UR11, R81 ;  /* 0x00000000510b72ca */ /* 0x002fe200000e0000 */
[----:B------:R0:W5:Y:S04]  /*1120*/  LDG.E.U16 R15, desc[UR12][R4.64+0x40] ;  /* 0x0000400c040f7981 */ /* 0x000168000c1e1500 */
[----:B------:R0:W5:Y:S04]  /*1130*/  LDG.E.U16 R17, desc[UR12][R4.64+0x80] ;  /* 0x0000800c04117981 */ /* 0x000168000c1e1500 */
[----:B------:R0:W5:Y:S01]  /*1140*/  LDG.E.U16 R19, desc[UR12][R4.64+0xc0] ;  /* 0x0000c00c04137981 */ /* 0x000162000c1e1500 */
[----:B------:R-:W-:-:S03]  /*1150*/  IMAD R21, R21, 0x2, R173 ;  /* 0x0000000215157824 */ /* 0x000fc600078e02ad */
[----:B------:R0:W5:Y:S04]  /*1160*/  LDG.E.U16 R22, desc[UR12][R6.64] ;  /* 0x0000000c06167981 */ /* 0x000168000c1e1500 */
        /* <DEDUP_REMOVED lines=10> */
[----:B------:R0:W5:Y:S01]  /*1210*/  LDG.E.U16 R50, desc[UR12][R10.64+0xc0] ;  /* 0x0000c00c0a327981 */ /* 0x000162000c1e1500 */
[----:B------:R-:W-:Y:S05]  /*1220*/  @P1 BRA `(.L_x_5) ;  /* 0x0000000000181947 */ /* 0x000fea0003800000 */
[----:B------:R-:W-:Y:S01]  /*1230*/  ELECT P0, URZ, PT ;  /* 0x0000000000ff782f */ /* 0x000fe20003800000 */
[----:B0-----:R-:W-:Y:S01]  /*1240*/  IMAD.MOV.U32 R6, RZ, RZ, 0x1 ;  /* 0x00000001ff067424 */ /* 0x001fe200078e00ff */
[----:B------:R-:W-:Y:S01]  /*1250*/  UMOV UR4, 0x40 ;  /* 0x0000004000047882 */ /* 0x000fe20000000000 */
[----:B------:R-:W-:Y:S01]  /*1260*/  UVIRTCOUNT.DEALLOC.SMPOOL 0x80 ;  /* 0x000000800000784c */ /* 0x000fe20000000000 */
[----:B------:R-:W-:-:S09]  /*1270*/  ULEA UR4, UR6, UR4, 0x18 ;  /* 0x0000000406047291 */ /* 0x000fd2000f8ec0ff */
[----:B------:R1:W-:Y:S03]  /*1280*/  @P0 STS.U8 [UR4], R6 ;  /* 0x00000006ff000988 */ /* 0x0003e60008000004 */
.L_x_5:
[----:B------:R-:W-:Y:S01]  /*1290*/  LOP3.LUT P2, RZ, R0, 0x7f, RZ, 0xc0, !PT ;  /* 0x0000007f00ff7812 */ /* 0x000fe2000784c0ff */
[----:B------:R-:W-:Y:S01]  /*12a0*/  UMOV UR4, 0x1 ;  /* 0x0000000100047882 */ /* 0x000fe20000000000 */
[----:B0-----:R-:W-:Y:S01]  /*12b0*/  IMAD R9, R2, 0x2, R136 ;  /* 0x0000000202097824 */ /* 0x001fe200078e0288 */
[----:B------:R-:W-:Y:S01]  /*12c0*/  SHF.R.U32.HI R132, RZ, 0x1, R173 ;  /* 0x00000001ff847819 */ /* 0x000fe200000116ad */
[----:B-----5:R-:W-:Y:S01]  /*12d0*/  STS.U16 [R21+UR10+0x100], R72 ;  /* 0x0001004815007988 */ /* 0x020fe2000800040a */
[----:B------:R-:W-:Y:S02]  /*12e0*/  LOP3.LUT R7, R21, 0x10, RZ, 0x3c, !PT ;  /* 0x0000001015077812 */ /* 0x000fe400078e3cff */
[----:B-1----:R-:W-:Y:S01]  /*12f0*/  LOP3.LUT R6, R9, R132, RZ, 0x3c, !PT ;  /* 0x0000008409067212 */ /* 0x002fe200078e3cff */
[----:B------:R-:W-:Y:S04]  /*1300*/  STS.U16 [R21+UR10+0x200], R76 ;  /* 0x0002004c15007988 */ /* 0x000fe8000800040a */
[----:B------:R-:W-:Y:S01]  /*1310*/  STS.U16 [R21+UR10+0x300], R78 ;  /* 0x0003004e15007988 */ /* 0x000fe2000800040a */
[----:B------:R-:W-:Y:S01]  /*1320*/  VOTEU.ALL UP0, P2 ;  /* 0x0000000000ff7886 */ /* 0x000fe20001000000 */
[----:B------:R-:W-:-:S02]  /*1330*/  VOTEU.ALL UP1, P2 ;  /* 0x0000000000ff7886 */ /* 0x000fc40001020000 */
[----:B------:R-:W-:Y:S02]  /*1340*/  STS.U16 [R21+UR10+0x400], R80 ;  /* 0x0004005015007988 */ /* 0x000fe4000800040a */
[----:B------:R-:W-:-:S04]  /*1350*/  @!UP0 UIADD3 UR4, UPT, UPT, -UR4, 0x100000, URZ ;  /* 0x0010000004048890 */ /* 0x000fc8000fffe1ff */
[----:B------:R-:W-:Y:S02]  /*1360*/  @!UP0 USHF.L.U32 UR5, UR4, 0xb, URZ ;  /* 0x0000000b04058899 */ /* 0x000fe400080006ff */
[----:B------:R-:W-:Y:S02]  /*1370*/  @!UP0 USHF.L.U32 UR4, UR4, 0x1, URZ ;  /* 0x0000000104048899 */ /* 0x000fe400080006ff */
[----:B------:R-:W-:Y:S01]  /*1380*/  UISETP.NE.U32.AND UP0, UPT, UR7, URZ, UPT ;  /* 0x000000ff0700728c */ /* 0x000fe2000bf05070 */
[----:B------:R-:W-:Y:S04]  /*1390*/  STS.U16 [R21+UR10+0x500], R43 ;  /* 0x0005002b15007988 */ /* 0x000fe8000800040a */
        /* <DEDUP_REMOVED lines=10> */
[----:B------:R-:W-:Y:S04]  /*1440*/  STS.U16 [R21+UR10], R20 ;  /* 0x0000001415007988 */ /* 0x000fe8000800040a */
        /* <DEDUP_REMOVED lines=23> */
[----:B------:R0:W-:Y:S04]  /*15c0*/  STS.U16 [R6+UR10+0x1c40], R4 ;  /* 0x001c400406007988 */ /* 0x0001e8000800040a */
[----:B------:R1:W-:Y:S04]  /*15d0*/  STS.U16 [R6+UR10+0x1000], R13 ;  /* 0x0010000d06007988 */ /* 0x0003e8000800040a */
[----:B------:R1:W-:Y:S01]  /*15e0*/  STS.U16 [R6+UR10+0x1040], R15 ;  /* 0x0010400f06007988 */ /* 0x0003e2000800040a */
[----:B0-----:R-:W-:-:S03]  /*15f0*/  LOP3.LUT R4, R0, 0x7f, RZ, 0xc0, !PT ;  /* 0x0000007f00047812 */ /* 0x001fc600078ec0ff */
[----:B------:R1:W-:Y:S04]  /*1600*/  STS.U16 [R6+UR10+0x1800], R17 ;  /* 0x0018001106007988 */ /* 0x0003e8000800040a */
[----:B------:R1:W-:Y:S04]  /*1610*/  STS.U16 [R6+UR10+0x1840], R19 ;  /* 0x0018401306007988 */ /* 0x0003e8000800040a */
[----:B------:R1:W-:Y:S04]  /*1620*/  STS.U16 [R6+UR10+0x1640], R5 ;  /* 0x0016400506007988 */ /* 0x0003e8000800040a */
[----:B------:R1:W-:Y:S04]  /*1630*/  STS.U16 [R6+UR10+0x1600], R48 ;  /* 0x0016003006007988 */ /* 0x0003e8000800040a */
[----:B------:R1:W-:Y:S04]  /*1640*/  STS.U16 [R6+UR10+0x1e40], R49 ;  /* 0x001e403106007988 */ /* 0x0003e8000800040a */
[----:B------:R1:W-:Y:S01]  /*1650*/  STS.U16 [R6+UR10+0x1e00], R50 ;  /* 0x001e003206007988 */ /* 0x0003e2000800040a */
[----:B------:R0:W-:Y:S06]  /*1660*/  MEMBAR.ALL.CTA ;  /* 0x0000000000007992 */ /* 0x0001ec0000008000 */
[----:B0-----:R-:W-:Y:S04]  /*1670*/  FENCE.VIEW.ASYNC.S ;  /* 0x00000000000073c6 */ /* 0x001fe80000000000 */
[----:B------:R-:W0:Y:S02]  /*1680*/  FENCE.VIEW.ASYNC.S ;  /* 0x00000000000073c6 */ /* 0x000e240000000000 */
[----:B0-----:R1:W0:Y:S02]  /*1690*/  @!UP1 SYNCS.EXCH.64 URZ, [UR10+0x2000], UR4 ;  /* 0x002000040aff95b2 */ /* 0x0012240008000100 */
[----:B0-----:R-:W-:Y:S06]  /*16a0*/  BAR.SYNC.DEFER_BLOCKING 0x0 ;  /* 0x0000000000007b1d */ /* 0x001fec0000010000 */
[----:B-1----:R-:W-:Y:S05]  /*16b0*/  BRA.U UP0, `(.L_x_6) ;  /* 0x0000000100307547 */ /* 0x002fea000b800000 */
[----:B------:R-:W-:Y:S01]  /*16c0*/  UIADD3 UR4, UPT, UPT, UR10, 0x1000, URZ ;  /* 0x000010000a047890 */ /* 0x000fe2000fffe0ff */
[----:B------:R-:W-:Y:S01]  /*16d0*/  UMOV UR14, 0x0 ;  /* 0x00000000000e7882 */ /* 0x000fe20000000000 */
[----:B------:R-:W-:Y:S02]  /*16e0*/  UMOV UR15, 0x8210010 ;  /* 0x08210010000f7882 */ /* 0x000fe40000000000 */
[----:B------:R-:W-:Y:S02]  /*16f0*/  USHF.R.U32.HI UR8, URZ, 0x4, UR4 ;  /* 0x00000004ff087899 */ /* 0x000fe40008011604 */
[----:B------:R-:W-:Y:S02]  /*1700*/  USHF.R.U32.HI UR4, URZ, 0x4, UR10 ;  /* 0x00000004ff047899 */ /* 0x000fe4000801160a */
[----:B------:R-:W-:Y:S02]  /*1710*/  USGXT.U32 UR8, UR8, 0xe ;  /* 0x0000000e0808789a */ /* 0x000fe40008000000 */
[----:B------:R-:W-:-:S02]  /*1720*/  USGXT.U32 UR4, UR4, 0xe ;  /* 0x0000000e0404789a */ /* 0x000fc40008000000 */
[----:B------:R-:W-:Y:S01]  /*1730*/  ULOP3.LUT UR8, UR8, 0x800000, URZ, 0xfc, !UPT ;  /* 0x0080000008087892 */ /* 0x000fe2000f8efcff */
[----:B------:R-:W-:Y:S01]  /*1740*/  UMOV UR5, 0xc0004010 ;  /* 0xc000401000057882 */ /* 0x000fe20000000000 */
[----:B------:R-:W-:-:S07]  /*1750*/  UMOV UR9, 0x40004040 ;  /* 0x4000404000097882 */ /* 0x000fce0000000000 */
[----:B------:R0:W-:Y:S01]  /*1760*/  UTCHMMA gdesc[UR4], gdesc[UR8], tmem[UR11], tmem[UR14], idesc[UR15], !UPT ;  /* 0x00ff0e08040075ea */ /* 0x0001e2000f80000b */
[----:B------:R-:W-:Y:S02]  /*1770*/  NOP ;  /* 0x0000000000007918 */ /* 0x000fe40000000000 */
.L_x_6:
[----:B------:R-:W-:Y:S02]  /*1780*/  ELECT P0, URZ, PT ;  /* 0x0000000000ff782f */ /* 0x000fe40003800000 */
[----:B------:R-:W-:Y:S01]  /*1790*/  LOP3.LUT R142, R0, 0x7, RZ, 0xc0, !PT ;  /* 0x00000007008e7812 */ /* 0x000fe200078ec0ff */
[----:B0-----:R-:W-:Y:S01]  /*17a0*/  UIADD3 UR4, UPT, UPT, UR10, 0x2000, URZ ;  /* 0x000020000a047890 */ /* 0x001fe2000fffe0ff */
[----:B------:R-:W-:Y:S01]  /*17b0*/  SHF.R.S32.HI R175, RZ, 0x3, R0 ;  /* 0x00000003ffaf7819 */ /* 0x000fe20000011400 */
[----:B------:R-:W-:Y:S01]  /*17c0*/  UMOV UR5, URZ ;  /* 0x000000ff00057c82 */ /* 0x000fe20008000000 */
[----:B------:R-:W-:-:S13]  /*17d0*/  ISETP.LT.U32.AND P0, PT, R4, 0x20, P0 ;  /* 0x000000200400780c */ /* 0x000fda0000701070 */
[----:B------:R-:W-:Y:S01]  /*17e0*/  VOTEU.ANY UP0, P0 ;  /* 0x0000000000ff7886 */ /* 0x000fe20000000100 */
[----:B------:R-:W-:-:S04]  /*17f0*/  VOTEU.ANY UP1, P0 ;  /* 0x0000000000ff7886 */ /* 0x000fc80000020100 */
[----:B------:R-:W-:Y:S01]  /*1800*/  @UP0 UMOV UR5, UR4 ;  /* 0x0000000400050c82 */ /* 0x000fe20008000000 */
[----:B------:R-:W-:Y:S01]  /*1810*/  USHF.L.U32 UR4, UR7, 0x15, URZ ;  /* 0x0000001507047899 */ /* 0x000fe200080006ff */
[----:B------:R0:W-:Y:S01]  /*1820*/  @UP1 UTCBAR [UR5], URZ ;  /* 0x000000ff050013e9 */ /* 0x0001e200080000ff */
[----:B------:R-:W-:Y:S02]  /*1830*/  BAR.SYNC.DEFER_BLOCKING 0x0 ;  /* 0x0000000000007b1d */ /* 0x000fe40000010000 */
[----:B------:R-:W-:-:S04]  /*1840*/  ULOP3.LUT UR4, UR4, 0x600000, URZ, 0xc0, !UPT ;  /* 0x0060000004047892 */ /* 0x000fc8000f8ec0ff */
[----:B------:R-:W-:Y:S01]  /*1850*/  UIADD3 UR4, UPT, UPT, UR11, UR4, URZ ;  /* 0x000000040b047290 */ /* 0x000fe2000fffe0ff */
[----:B------:R-:W1:Y:S02]  /*1860*/  SYNCS.PHASECHK.TRANS64.TRYWAIT P0, [UR10+0x2000], RZ ;  /* 0x002000ffff0075a7 */ /* 0x000e64000800110a */
[----:B01----:R-:W-:Y:S09]  /*1870*/  @!P0 BRA `(.L_x_7) ;  /* 0x0000001c00148947 */ /* 0x003ff20003800000 */
.L_x_11:
[----:B------:R-:W-:Y:S01]  /*1880*/  BAR.SYNC.DEFER_BLOCKING 0x0 ;  /* 0x0000000000007b1d */ /* 0x000fe20000010000 */
[----:B------:R-:W-:Y:S01]  /*1890*/  SGXT R175, R175, 0x1 ;  /* 0x00000001afaf781a */ /* 0x000fe20000000200 */
[----:B------:R-:W-:-:S03]  /*18a0*/  IMAD R144, R173, 0x4, R142 ;  /* 0x00000004ad907824 */ /* 0x000fc600078e028e */
[----:B------:R-:W-:Y:S01]  /*18b0*/  LOP3.LUT R175, R132, 0x2040, R175, 0xf8, !PT ;  /* 0x0000204084af7812 */ /* 0x000fe200078ef8af */
[C---:B------:R-:W-:Y:S01]  /*18c0*/  IMAD.SHL.U32 R132, R0.reuse, 0x10, RZ ;  /* 0x0000001000847824 */ /* 0x040fe200078e00ff */
[----:B------:R-:W0:Y:S01]  /*18d0*/  LDCU.64 UR16, c[0x0][0x390] ;  /* 0x00007200ff1077ac */ /* 0x000e220008000a00 */
[----:B------:R-:W1:Y:S01]  /*18e0*/  LDTM.x128 R4, tmem[UR4] ;  /* 0x00000004000479ee */ /* 0x000e6200083c0000 */
[----:B------:R-:W-:Y:S02]  /*18f0*/  IMAD.SHL.U32 R0, R0, 0x8, RZ ;  /* 0x0000000800007824 */ /* 0x000fe400078e00ff */
[----:B------:R-:W-:Y:S01]  /*1900*/  LOP3.LUT R173, R132, 0x7f0, RZ, 0xc0, !PT ;  /* 0x000007f084ad7812 */ /* 0x000fe200078ec0ff */
[----:B------:R-:W-:Y:S01]  /*1910*/  IMAD.SHL.U32 R144, R144, 0x10, RZ ;  /* 0x0000001090907824 */ /* 0x000fe200078e00ff */
[----:B------:R-:W2:Y:S01]  /*1920*/  LDCU.64 UR22, c[0x0][0x390] ;  /* 0x00007200ff1677ac */ /* 0x000ea20008000a00 */
[----:B------:R-:W-:Y:S02]  /*1930*/  LOP3.LUT R132, R0, 0x80, RZ, 0xc0, !PT ;  /* 0x0000008000847812 */ /* 0x000fe400078ec0ff */
[----:B------:R-:W-:Y:S01]  /*1940*/  IMAD R0, R142, 0x800, R173 ;  /* 0x000008008e007824 */ /* 0x000fe200078e02ad */
[----:B------:R-:W-:Y:S01]  /*1950*/  LOP3.LUT R175, R175, R144, RZ, 0x3c, !PT ;  /* 0x00000090afaf7212 */ /* 0x000fe200078e3cff */
[----:B------:R-:W3:Y:S03]  /*1960*/  LDCU.64 UR18, c[0x0][0x390] ;  /* 0x00007200ff1277ac */ /* 0x000ee60008000a00 */
[C---:B------:R-:W-:Y:S01]  /*1970*/  LOP3.LUT R146, R0.reuse, 0x10, RZ, 0x3c, !PT ;  /* 0x0000001000927812 */ /* 0x040fe200078e3cff */
[----:B------:R-:W4:Y:S01]  /*1980*/  LDCU.64 UR28, c[0x0][0x390] ;  /* 0x00007200ff1c77ac */ /* 0x000f220008000a00 */
[C---:B------:R-:W-:Y:S01]  /*1990*/  LOP3.LUT R144, R0.reuse, 0x20, RZ, 0x3c, !PT ;  /* 0x0000002000907812 */ /* 0x040fe200078e3cff */
[----:B------:R-:W1:Y:S01]  /*19a0*/  @!P2 SYNCS.CCTL.IV [UR10+0x2000] ;  /* 0x00200000ff00a9b1 */ /* 0x000e62000800000a */
[----:B------:R-:W-:Y:S01]  /*19b0*/  NOP ;  /* 0x0000000000007918 */ /* 0x000fe20000000000 */
[----:B-1----:R-:W-:Y:S01]  /*19c0*/  BAR.SYNC.DEFER_BLOCKING 0x0 ;  /* 0x0000000000007b1d */ /* 0x002fe20000010000 */
[----:B------:R-:W-:-:S02]  /*19d0*/  LOP3.LUT R142, R0, 0x30, RZ, 0x3c, !PT ;  /* 0x00000030008e7812 */ /* 0x000fc400078e3cff */
[C---:B------:R-:W-:Y:S02]  /*19e0*/  LOP3.LUT R148, R0.reuse, 0x40, RZ, 0x3c, !PT ;  /* 0x0000004000947812 */ /* 0x040fe400078e3cff */
[C---:B------:R-:W-:Y:S01]  /*19f0*/  LOP3.LUT R150, R0.reuse, 0x50, RZ, 0x3c, !PT ;  /* 0x0000005000967812 */ /* 0x040fe200078e3cff */
[----:B------:R-:W1:Y:S01]  /*1a00*/  LDCU.64 UR24, c[0x0][0x390] ;  /* 0x00007200ff1877ac */ /* 0x000e620008000a00 */
[C---:B------:R-:W-:Y:S02]  /*1a10*/  LOP3.LUT R152, R0.reuse, 0x60, RZ, 0x3c, !PT ;  /* 0x0000006000987812 */ /* 0x040fe400078e3cff */
[----:B------:R-:W-:Y:S01]  /*1a20*/  LOP3.LUT R154, R0, 0x70, RZ, 0x3c, !PT ;  /* 0x00000070009a7812 */ /* 0x000fe200078e3cff */
[----:B------:R-:W5:Y:S01]  /*1a30*/  LDCU.64 UR20, c[0x0][0x390] ;  /* 0x00007200ff1477ac */ /* 0x000f620008000a00 */
[----:B------:R-:W-:Y:S02]  /*1a40*/  IADD3 R132, PT, PT, R175, UR10, R132 ;  /* 0x0000000aaf847c10 */ /* 0x000fe4000fffe084 */
[C---:B0-----:R-:W-:Y:S01]  /*1a50*/  LEA R156, P0, R205.reuse, UR16, 0x9 ;  /* 0x00000010cd9c7c11 */ /* 0x041fe2000f8048ff */
[----:B------:R-:W0:Y:S01]  /*1a60*/  LDCU.64 UR34, c[0x0][0x390] ;  /* 0x00007200ff2277ac */ /* 0x000e220008000a00 */
[----:B------:R-:W0:Y:S01]  /*1a70*/  LDCU.64 UR26, c[0x0][0x390] ;  /* 0x00007200ff1a77ac */ /* 0x000e220008000a00 */
[----:B------:R-:W0:Y:S01]  /*1a80*/  LDCU.64 UR30, c[0x0][0x390] ;  /* 0x00007200ff1e77ac */ /* 0x000e220008000a00 */
[----:B------:R-:W-:Y:S01]  /*1a90*/  STS.128 [R0+UR10], R4 ;  /* 0x0000000400007988 */ /* 0x000fe20008000c0a */
[----:B------:R-:W0:Y:S03]  /*1aa0*/  LDCU.64 UR40, c[0x0][0x390] ;  /* 0x00007200ff2877ac */ /* 0x000e260008000a00 */
        /* <DEDUP_REMOVED lines=13> */
[----:B------:R-:W0:Y:S01]  /*1b80*/  LDCU.64 UR8, c[0x0][0x390] ;  /* 0x00007200ff0877ac */ /* 0x000e220008000a00 */
[----:B------:R-:W-:Y:S06]  /*1b90*/  BAR.SYNC.DEFER_BLOCKING 0x0 ;  /* 0x0000000000007b1d */ /* 0x000fec0000010000 */
[----:B------:R-:W0:Y:S04]  /*1ba0*/  LDSM.16.M88.4 R4, [R132] ;  /* 0x000000008404783b */ /* 0x000e280000000200 */
[----:B------:R-:W-:Y:S04]  /*1bb0*/  LDSM.16.M88.4 R180, [R132+0x100] ;  /* 0x0001000084b4783b */ /* 0x000fe80000000200 */
[----:B------:R-:W-:Y:S04]  /*1bc0*/  LDSM.16.M88.4 R176, [R132+0x200] ;  /* 0x0002000084b0783b */ /* 0x000fe80000000200 */
[----:B------:R-:W-:Y:S04]  /*1bd0*/  LDSM.16.M88.4 R172, [R132+0x300] ;  /* 0x0003000084ac783b */ /* 0x000fe80000000200 */
[----:B------:R-:W-:Y:S04]  /*1be0*/  LDSM.16.M88.4 R20, [R132+0x400] ;  /* 0x000400008414783b */ /* 0x000fe80000000200 */
[----:B------:R-:W-:Y:S04]  /*1bf0*/  LDSM.16.M88.4 R16, [R132+0x500] ;  /* 0x000500008410783b */ /* 0x000fe80000000200 */
[----:B------:R-:W-:Y:S04]  /*1c00*/  LDSM.16.M88.4 R12, [R132+0x600] ;  /* 0x00060000840c783b */ /* 0x000fe80000000200 */
[----:B------:R-:W-:Y:S01]  /*1c10*/  LDSM.16.M88.4 R8, [R132+0x700] ;  /* 0x000700008408783b */ /* 0x000fe20000000200 */
[----:B------:R-:W-:Y:S06]  /*1c20*/  BAR.SYNC.DEFER_BLOCKING 0x0 ;  /* 0x0000000000007b1d */ /* 0x000fec0000010000 */
[----:B------:R-:W-:Y:S04]  /*1c30*/  STS.128 [R0+UR10], R36 ;  /* 0x0000002400007988 */ /* 0x000fe80008000c0a */
[----:B------:R-:W-:Y:S04]  /*1c40*/  STS.128 [R146+UR10], R40 ;  /* 0x0000002892007988 */ /* 0x000fe80008000c0a */
[----:B------:R-:W-:Y:S04]  /*1c50*/  STS.128 [R144+UR10], R44 ;  /* 0x0000002c90007988 */ /* 0x000fe80008000c0a */
[----:B------:R-:W-:Y:S04]  /*1c60*/  STS.128 [R142+UR10], R48 ;  /* 0x000000308e007988 */ /* 0x000fe80008000c0a */
[----:B------:R-:W-:Y:S04]  /*1c70*/  STS.128 [R148+UR10], R52 ;  /* 0x0000003494007988 */ /* 0x000fe80008000c0a */
[----:B------:R-:W-:Y:S04]  /*1c80*/  STS.128 [R150+UR10], R56 ;  /* 0x0000003896007988 */ /* 0x000fe80008000c0a */
[----:B------:R-:W-:Y:S04]  /*1c90*/  STS.128 [R152+UR10], R60 ;  /* 0x0000003c98007988 */ /* 0x000fe80008000c0a */
[----:B------:R-:W-:Y:S01]  /*1ca0*/  STS.128 [R154+UR10], R64 ;  /* 0x000000409a007988 */ /* 0x000fe20008000c0a */
        /* <DEDUP_REMOVED lines=13> */
[----:B------:R0:W-:Y:S04]  /*1d80*/  STS.128 [R142+UR10], R80 ;  /* 0x000000508e007988 */ /* 0x0001e80008000c0a */
[----:B------:R-:W-:Y:S04]  /*1d90*/  STS.128 [R148+UR10], R84 ;  /* 0x0000005494007988 */ /* 0x000fe80008000c0a */
[----:B------:R-:W-:Y:S04]  /*1da0*/  STS.128 [R150+UR10], R88 ;  /* 0x0000005896007988 */ /* 0x000fe80008000c0a */
[----:B------:R-:W-:Y:S04]  /*1db0*/  STS.128 [R152+UR10], R92 ;  /* 0x0000005c98007988 */ /* 0x000fe80008000c0a */
[----:B------:R-:W-:Y:S01]  /*1dc0*/  STS.128 [R154+UR10], R96 ;  /* 0x000000609a007988 */ /* 0x000fe20008000c0a */
[----:B0-----:R-:W-:-:S02]  /*1dd0*/  IMAD.SHL.U32 R80, R205, 0x80, RZ ;  /* 0x00000080cd507824 */ /* 0x001fc400078e00ff */
[----:B------:R-:W-:Y:S01]  /*1de0*/  IMAD.SHL.U32 R81, R199, 0x80, RZ ;  /* 0x00000080c7517824 */ /* 0x000fe200078e00ff */
[----:B------:R-:W-:Y:S02]  /*1df0*/  BAR.SYNC.DEFER_BLOCKING 0x0 ;  /* 0x0000000000007b1d */ /* 0x000fe40000010000 */
[----:B------:R-:W-:Y:S01]  /*1e00*/  LEA.HI.X R158, R80, UR17, RZ, 0x2, P0 ;  /* 0x00000011509e7c11 */ /* 0x000fe200080f14ff */
[----:B------:R-:W-:-:S03]  /*1e10*/  IMAD.SHL.U32 R80, R201, 0x80, RZ ;  /* 0x00000080c9507824 */ /* 0x000fc600078e00ff */
[----:B------:R-:W0:Y:S01]  /*1e20*/  LDCU.64 UR16, c[0x0][0x390] ;  /* 0x00007200ff1077ac */ /* 0x000e220008000a00 */
        /* <DEDUP_REMOVED lines=9> */
[----:B------:R0:W-:Y:S04]  /*1ec0*/  STS.128 [R0+UR10], R100 ;  /* 0x0000006400007988 */ /* 0x0001e80008000c0a */
[----:B------:R-:W-:Y:S04]  /*1ed0*/  STS.128 [R146+UR10], R104 ;  /* 0x0000006892007988 */ /* 0x000fe80008000c0a */
[----:B------:R3:W-:Y:S04]  /*1ee0*/  STS.128 [R144+UR10], R108 ;  /* 0x0000006c90007988 */ /* 0x0007e80008000c0a */
[----:B------:R2:W-:Y:S01]  /*1ef0*/  STS.128 [R142+UR10], R112 ;  /* 0x000000708e007988 */ /* 0x0005e20008000c0a */
[----:B0-----:R-:W-:-:S03]  /*1f00*/  IMAD.SHL.U32 R0, R203, 0x80, RZ ;  /* 0x00000080cb007824 */ /* 0x001fc600078e00ff */
[----:B------:R0:W-:Y:S04]  /*1f10*/  STS.128 [R148+UR10], R116 ;  /* 0x0000007494007988 */ /* 0x0001e80008000c0a */
[----:B------:R0:W-:Y:S01]  /*1f20*/  STS.128 [R150+UR10], R120 ;  /* 0x0000007896007988 */ /* 0x0001e20008000c0a */
[----:B---3--:R-:W-:-:S03]  /*1f30*/  LEA R108, P0, R203, UR18, 0x9 ;  /* 0x00000012cb6c7c11 */ /* 0x008fc6000f8048ff */
[----:B------:R3:W-:Y:S01]  /*1f40*/  STS.128 [R152+UR10], R124 ;  /* 0x0000007c98007988 */ /* 0x0007e20008000c0a */
[----:B-----5:R-:W-:Y:S02]  /*1f50*/  LEA R110, P2, R201, UR20, 0x9 ;  /* 0x00000014c96e7c11 */ /* 0x020fe4000f8448ff */
[----:B--2---:R-:W-:Y:S01]  /*1f60*/  LEA R112, P3, R199, UR22, 0x9 ;  /* 0x00000016c7707c11 */ /* 0x004fe2000f8648ff */
[----:B------:R2:W-:Y:S01]  /*1f70*/  STS.128 [R154+UR10], R128 ;  /* 0x000000809a007988 */ /* 0x0005e20008000c0a */
[----:B------:R-:W-:Y:S01]  /*1f80*/  LEA.HI.X R109, R0, UR19, RZ, 0x2, P0 ;  /* 0x00000013006d7c11 */ /* 0x000fe200080f14ff */
[----:B------:R-:W5:Y:S01]  /*1f90*/  LDCU.64 UR18, c[0x0][0x390] ;  /* 0x00007200ff1277ac */ /* 0x000f620008000a00 */
[----:B------:R-:W-:Y:S01]  /*1fa0*/  LEA.HI.X R105, R81, UR23, RZ, 0x2, P3 ;  /* 0x0000001751697c11 */ /* 0x000fe200098f14ff */
[----:B------:R-:W-:Y:S01]  /*1fb0*/  IMAD.SHL.U32 R81, R193, 0x80, RZ ;  /* 0x00000080c1517824 */ /* 0x000fe200078e00ff */
[----:B------:R-:W-:Y:S01]  /*1fc0*/  BAR.SYNC.DEFER_BLOCKING 0x0 ;  /* 0x0000000000007b1d */ /* 0x000fe20000010000 */
[----:B------:R-:W-:Y:S01]  /*1fd0*/  IMAD.SHL.U32 R0, R197, 0x80, RZ ;  /* 0x00000080c5007824 */ /* 0x000fe200078e00ff */
[----:B----4-:R-:W-:Y:S01]  /*1fe0*/  LEA R100, P3, R193, UR28, 0x9 ;  /* 0x0000001cc1647c11 */ /* 0x010fe2000f8648ff */
[----:B0-----:R-:W-:Y:S01]  /*1ff0*/  IMAD.SHL.U32 R116, R136, 0x4, RZ ;  /* 0x0000000488747824 */ /* 0x001fe200078e00ff */
[----:B-1----:R-:W-:-:S02]  /*2000*/  LEA R114, P0, R197, UR24, 0x9 ;  /* 0x00000018c5727c11 */ /* 0x002fc4000f8048ff */
[----:B------:R-:W-:Y:S01]  /*2010*/  LEA.HI.X R101, R81, UR29, RZ, 0x2, P3 ;  /* 0x0000001d51657c11 */ /* 0x000fe200098f14ff */
[C---:B------:R-:W-:Y:S01]  /*2020*/  IMAD.SHL.U32 R81, R159.reuse, 0x80, RZ ;  /* 0x000000809f517824 */ /* 0x040fe200078e00ff */
[----:B------:R-:W-:Y:S01]  /*2030*/  LEA.HI.X R103, R0, UR25, RZ, 0x2, P0 ;  /* 0x0000001900677c11 */ /* 0x000fe200080f14ff */
[----:B------:R-:W0:Y:S01]  /*2040*/  LDCU.64 UR24, c[0x0][0x390] ;  /* 0x00007200ff1877ac */ /* 0x000e220008000a00 */
[----:B------:R-:W-:Y:S01]  /*2050*/  LEA R86, P3, R159, UR34, 0x9 ;  /* 0x000000229f567c11 */ /* 0x000fe2000f8648ff */
[----:B------:R-:W-:Y:S01]  /*2060*/  IMAD.SHL.U32 R0, R171, 0x80, RZ ;  /* 0x00000080ab007824 */ /* 0x000fe200078e00ff */
[----:B------:R-:W-:Y:S01]  /*2070*/  LEA.HI.X R111, R80, UR21, RZ, 0x2, P2 ;  /* 0x00000015506f7c11 */ /* 0x000fe200090f14ff */
[C---:B------:R-:W-:Y:S01]  /*2080*/  IMAD.SHL.U32 R80, R195.reuse, 0x80, RZ ;  /* 0x00000080c3507824 */ /* 0x040fe200078e00ff */
[----:B------:R-:W-:Y:S01]  /*2090*/  LEA R98, P2, R195, UR26, 0x9 ;  /* 0x0000001ac3627c11 */ /* 0x000fe2000f8448ff */
[----:B------:R-:W3:Y:S01]  /*20a0*/  LDCU.64 UR20, c[0x0][0x390] ;  /* 0x00007200ff1477ac */ /* 0x000ee20008000a00 */
[----:B------:R-:W-:-:S02]  /*20b0*/  LEA R102, P0, R171, UR30, 0x9 ;  /* 0x0000001eab667c11 */ /* 0x000fc4000f8048ff */
[----:B------:R-:W-:Y:S01]  /*20c0*/  LEA.HI.X R87, R81, UR35, RZ, 0x2, P3 ;  /* 0x0000002351577c11 */ /* 0x000fe200098f14ff */
[C---:B------:R-:W-:Y:S01]  /*20d0*/  IMAD.SHL.U32 R81, R139.reuse, 0x80, RZ ;  /* 0x000000808b517824 */ /* 0x040fe200078e00ff */
[----:B------:R-:W-:Y:S01]  /*20e0*/  LEA R106, P3, R139, UR40, 0x9 ;  /* 0x000000288b6a7c11 */ /* 0x000fe2000f8648ff */
[----:B------:R-:W1:Y:S01]  /*20f0*/  LDCU.64 UR22, c[0x0][0x390] ;  /* 0x00007200ff1677ac */ /* 0x000e620008000a00 */
[----:B------:R-:W-:Y:S01]  /*2100*/  LEA.HI.X R99, R80, UR27, RZ, 0x2, P2 ;  /* 0x0000001b50637c11 */ /* 0x000fe200090f14ff */
[----:B------:R-:W-:Y:S01]  /*2110*/  IMAD.SHL.U32 R80, R147, 0x80, RZ ;  /* 0x0000008093507824 */ /* 0x000fe200078e00ff */
[----:B------:R-:W-:Y:S01]  /*2120*/  LEA.HI.X R95, R0, UR31, RZ, 0x2, P0 ;  /* 0x0000001f005f7c11 */ /* 0x000fe200080f14ff */
[----:B------:R-:W-:Y:S01]  /*2130*/  IMAD.SHL.U32 R0, R169, 0x80, RZ ;  /* 0x00000080a9007824 */ /* 0x000fe200078e00ff */
[----:B------:R-:W-:Y:S01]  /*2140*/  LEA R104, P2, R147, UR32, 0x9 ;  /* 0x0000002093687c11 */ /* 0x000fe2000f8448ff */
[----:B------:R-:W4:Y:S01]  /*2150*/  LDCU.64 UR26, c[0x0][0x390] ;  /* 0x00007200ff1a77ac */ /* 0x000f220008000a00 */
[----:B------:R-:W-:-:S02]  /*2160*/  LEA R92, P0, R169, UR36, 0x9 ;  /* 0x00000024a95c7c11 */ /* 0x000fc4000f8048ff */
[----:B------:R-:W-:Y:S01]  /*2170*/  LEA.HI.X R107, R81, UR41, RZ, 0x2, P3 ;  /* 0x00000029516b7c11 */ /* 0x000fe200098f14ff */
[C---:B------:R-:W-:Y:S01]  /*2180*/  IMAD.SHL.U32 R81, R153.reuse, 0x80, RZ ;  /* 0x0000008099517824 */ /* 0x040fe200078e00ff */
[----:B------:R-:W1:Y:S01]  /*2190*/  LDCU.64 UR30, c[0x0][0x390] ;  /* 0x00007200ff1e77ac */ /* 0x000e620008000a00 */
[----:B-----5:R-:W-:Y:S02]  /*21a0*/  LEA R122, P3, R153, UR18, 0x9 ;  /* 0x00000012997a7c11 */ /* 0x020fe4000f8648ff */
[----:B------:R-:W-:Y:S01]  /*21b0*/  LEA.HI.X R93, R80, UR33, RZ, 0x2, P2 ;  /* 0x00000021505d7c11 */ /* 0x000fe200090f14ff */
[----:B------:R-:W5:Y:S01]  /*21c0*/  LDCU.64 UR32, c[0x0][0x390] ;  /* 0x00007200ff2077ac */ /* 0x000f620008000a00 */
[----:B------:R-:W-:Y:S01]  /*21d0*/  LEA.HI.X R85, R0, UR37, RZ, 0x2, P0 ;  /* 0x0000002500557c11 */ /* 0x000fe200080f14ff */
[C---:B------:R-:W-:Y:S01]  /*21e0*/  IMAD.SHL.U32 R0, R135.reuse, 0x80, RZ ;  /* 0x0000008087007824 */ /* 0x040fe200078e00ff */
[----:B------:R-:W-:Y:S01]  /*21f0*/  LEA R96, P0, R135, UR16, 0x9 ;  /* 0x0000001087607c11 */ /* 0x000fe2000f8048ff */
[----:B------:R-:W-:Y:S01]  /*2200*/  IMAD.SHL.U32 R80, R157, 0x80, RZ ;  /* 0x000000809d507824 */ /* 0x000fe200078e00ff */
[----:B------:R-:W-:Y:S01]  /*2210*/  LEA.HI.X R123, R81, UR19, RZ, 0x2, P3 ;  /* 0x00000013517b7c11 */ /* 0x000fe200098f14ff */
[C---:B------:R-:W-:Y:S01]  /*2220*/  IMAD.SHL.U32 R81, R149.reuse, 0x80, RZ ;  /* 0x0000008095517824 */ /* 0x040fe200078e00ff */
[----:B------:R-:W2:Y:S01]  /*2230*/  LDCU.64 UR18, c[0x0][0x390] ;  /* 0x00007200ff1277ac */ /* 0x000ea20008000a00 */
[----:B0-----:R-:W-:-:S02]  /*2240*/  LEA R90, P3, R149, UR24, 0x9 ;  /* 0x00000018955a7c11 */ /* 0x001fc4000f8648ff */
[----:B------:R-:W-:Y:S01]  /*2250*/  LEA.HI.X R97, R0, UR17, RZ, 0x2, P0 ;  /* 0x0000001100617c11 */ /* 0x000fe200080f14ff */
[C---:B------:R-:W-:Y:S01]  /*2260*/  IMAD.SHL.U32 R0, R167.reuse, 0x80, RZ ;  /* 0x00000080a7007824 */ /* 0x040fe200078e00ff */
[----:B---3--:R-:W-:Y:S01]  /*2270*/  LEA R124, P0, R167, UR20, 0x9 ;  /* 0x00000014a77c7c11 */ /* 0x008fe2000f8048ff */
[----:B------:R-:W0:Y:S01]  /*2280*/  LDCU.64 UR28, c[0x0][0x390] ;  /* 0x00007200ff1c77ac */ /* 0x000e220008000a00 */
[----:B------:R-:W-:Y:S01]  /*2290*/  LEA.HI.X R83, R81, UR25, RZ, 0x2, P3 ;  /* 0x0000001951537c11 */ /* 0x000fe200098f14ff */
[----:B------:R-:W-:Y:S01]  /*22a0*/  IMAD.SHL.U32 R81, R143, 0x80, RZ ;  /* 0x000000808f517824 */ /* 0x000fe200078e00ff */
[----:B------:R-:W-:Y:S01]  /*22b0*/  LEA.HI.X R125, R0, UR21, RZ, 0x2, P0 ;  /* 0x00000015007d7c11 */ /* 0x000fe200080f14ff */
[----:B------:R-:W3:Y:S01]  /*22c0*/  LDCU.64 UR24, c[0x0][0x390] ;  /* 0x00007200ff1877ac */ /* 0x000ee20008000a00 */
[C---:B------:R-:W-:Y:S01]  /*22d0*/  IMAD.SHL.U32 R0, R165.reuse, 0x80, RZ ;  /* 0x00000080a5007824 */ /* 0x040fe200078e00ff */
[----:B----4-:R-:W-:Y:S02]  /*22e0*/  LEA R142, P0, R165, UR26, 0x9 ;  /* 0x0000001aa58e7c11 */ /* 0x010fe4000f8048ff */
[----:B------:R-:W-:Y:S01]  /*22f0*/  LEA R94, P2, R157, UR38, 0x9 ;  /* 0x000000269d5e7c11 */ /* 0x000fe2000f8448ff */
[----:B------:R-:W4:Y:S01]  /*2300*/  LDCU.64 UR16, c[0x0][0x390] ;  /* 0x00007200ff1077ac */ /* 0x000f220008000a00 */
[----:B-1----:R-:W-:-:S02]  /*2310*/  LEA R146, P3, R143, UR30, 0x9 ;  /* 0x0000001e8f927c11 */ /* 0x002fc4000f8648ff */
[----:B------:R-:W-:Y:S01]  /*2320*/  LEA.HI.X R82, R0, UR27, RZ, 0x2, P0 ;  /* 0x0000001b00527c11 */ /* 0x000fe200080f14ff */
[C---:B------:R-:W-:Y:S01]  /*2330*/  IMAD.SHL.U32 R0, R3.reuse, 0x80, RZ ;  /* 0x0000008003007824 */ /* 0x040fe200078e00ff */
[----:B-----5:R-:W-:Y:S01]  /*2340*/  LEA R148, P0, R3, UR32, 0x9 ;  /* 0x0000002003947c11 */ /* 0x020fe2000f8048ff */
[----:B------:R-:W-:Y:S01]  /*2350*/  IMAD.SHL.U32 R3, R163, 0x80, RZ ;  /* 0x00000080a3037824 */ /* 0x000fe200078e00ff */
[----:B------:R-:W-:Y:S01]  /*2360*/  LEA.HI.X R84, R80, UR39, RZ, 0x2, P2 ;  /* 0x0000002750547c11 */ /* 0x000fe200090f14ff */
[----:B------:R-:W-:Y:S01]  /*2370*/  IMAD.SHL.U32 R80, R155, 0x80, RZ ;  /* 0x000000809b507824 */ /* 0x000fe200078e00ff */
[----:B------:R-:W-:Y:S01]  /*2380*/  LEA.HI.X R81, R81, UR31, RZ, 0x2, P3 ;  /* 0x0000001f51517c11 */ /* 0x000fe200098f14ff */
[----:B------:R-:W1:Y:S01]  /*2390*/  LDCU.64 UR20, c[0x0][0x390] ;  /* 0x00007200ff1477ac */ /* 0x000e620008000a00 */
[----:B------:R-:W-:Y:S01]  /*23a0*/  LEA R120, P2, R155, UR42, 0x9 ;  /* 0x0000002a9b787c11 */ /* 0x000fe2000f8448ff */
[----:B------:R-:W-:Y:S01]  /*23b0*/  IMAD.SHL.U32 R155, R2, 0x4, RZ ;  /* 0x00000004029b7824 */ /* 0x000fe200078e00ff */
[----:B--2---:R-:W-:Y:S01]  /*23c0*/  LEA R152, P3, R163, UR18, 0x9 ;  /* 0x00000012a3987c11 */ /* 0x004fe2000f8648ff */
[----:B------:R-:W-:Y:S01]  /*23d0*/  IMAD.SHL.U32 R2, R161, 0x80, RZ ;  /* 0x00000080a1027824 */ /* 0x000fe200078e00ff */
[----:B------:R-:W-:-:S02]  /*23e0*/  LEA.HI.X R89, R0, UR33, RZ, 0x2, P0 ;  /* 0x0000002100597c11 */ /* 0x000fc400080f14ff */
[----:B------:R-:W-:Y:S02]  /*23f0*/  LEA.HI.X R0, R3, UR19, RZ, 0x2, P3 ;  /* 0x0000001303007c11 */ /* 0x000fe400098f14ff */
[----:B------:R-:W-:Y:S01]  /*2400*/  LEA.HI.X R121, R80, UR43, RZ, 0x2, P2 ;  /* 0x0000002b50797c11 */ /* 0x000fe200090f14ff */
[----:B------:R-:W-:Y:S01]  /*2410*/  IMAD.SHL.U32 R80, R151, 0x80, RZ ;  /* 0x0000008097507824 */ /* 0x000fe200078e00ff */
[C---:B------:R-:W-:Y:S02]  /*2420*/  LEA R154, P3, R134.reuse, UR14, 0x2 ;  /* 0x0000000e869a7c11 */ /* 0x040fe4000f8610ff */
[----:B---3--:R-:W-:Y:S02]  /*2430*/  IADD3 R116, P4, P5, R155, UR24, R116 ;  /* 0x000000189b747c10 */ /* 0x008fe4000fd9e074 */
[----:B------:R-:W-:Y:S02]  /*2440*/  LEA R126, P2, R151, UR22, 0x9 ;  /* 0x00000016977e7c11 */ /* 0x000fe4000f8448ff */
[----:B------:R-:W-:-:S02]  /*2450*/  LEA.HI.X R135, R134, UR15, RZ, 0x2, P3 ;  /* 0x0000000f86877c11 */ /* 0x000fc400098f14ff */
[----:B------:R-:W-:Y:S02]  /*2460*/  IADD3.X R117, PT, PT, RZ, UR25, RZ, P4, P5 ;  /* 0x00000019ff757c10 */ /* 0x000fe4000a7ea4ff */
[----:B------:R-:W-:Y:S02]  /*2470*/  IADD3 R118, P3, PT, R155, R156, RZ ;  /* 0x0000009c9b767210 */ /* 0x000fe40007f7e0ff */
[----:B------:R-:W-:Y:S01]  /*2480*/  LEA.HI.X R91, R80, UR23, RZ, 0x2, P2 ;  /* 0x00000017505b7c11 */ /* 0x000fe200090f14ff */
[----:B------:R-:W-:Y:S01]  /*2490*/  IMAD.SHL.U32 R80, R145, 0x80, RZ ;  /* 0x0000008091507824 */ /* 0x000fe200078e00ff */
[C---:B------:R-:W-:Y:S01]  /*24a0*/  IADD3 R108, P6, PT, R155.reuse, R108, RZ ;  /* 0x0000006c9b6c7210 */ /* 0x040fe20007fde0ff */
[----:B------:R-:W-:Y:S01]  /*24b0*/  IMAD.X R119, RZ, RZ, R158, P3 ;  /* 0x000000ffff777224 */ /* 0x000fe200018e069e */
[C---:B------:R-:W-:Y:S01]  /*24c0*/  IADD3 R110, P4, PT, R155.reuse, R110, RZ ;  /* 0x0000006e9b6e7210 */ /* 0x040fe20007f9e0ff */
[----:B------:R-:W-:Y:S01]  /*24d0*/  STG.E desc[UR12][R116.64], R4 ;  /* 0x0000000474007986 */ /* 0x000fe2000c10190c */
[----:B------:R-:W-:Y:S01]  /*24e0*/  IADD3 R112, P5, PT, R155, R112, RZ ;  /* 0x000000709b707210 */ /* 0x000fe20007fbe0ff */
[----:B------:R-:W-:Y:S01]  /*24f0*/  IMAD.X R109, RZ, RZ, R109, P6 ;  /* 0x000000ffff6d7224 */ /* 0x000fe200030e066d */
[----:B0-----:R-:W-:Y:S01]  /*2500*/  LEA R144, P2, R145, UR28, 0x9 ;  /* 0x0000001c91907c11 */ /* 0x001fe2000f8448ff */
[----:B------:R-:W-:Y:S01]  /*2510*/  IMAD.X R111, RZ, RZ, R111, P4 ;  /* 0x000000ffff6f7224 */ /* 0x000fe200020e066f */
[C---:B------:R-:W-:Y:S01]  /*2520*/  IADD3 R114, P3, PT, R155.reuse, R114, RZ ;  /* 0x000000729b727210 */ /* 0x040fe20007f7e0ff */
[----:B------:R-:W-:Y:S01]  /*2530*/  IMAD.X R113, RZ, RZ, R105, P5 ;  /* 0x000000ffff717224 */ /* 0x000fe200028e0669 */
[----:B------:R-:W-:Y:S01]  /*2540*/  LEA.HI.X R80, R80, UR29, RZ, 0x2, P2 ;  /* 0x0000001d50507c11 */ /* 0x000fe200090f14ff */
[----:B------:R-:W-:Y:S01]  /*2550*/  STG.E desc[UR12][R116.64+0x80], R36 ;  /* 0x0000802474007986 */ /* 0x000fe2000c10190c */
[C---:B------:R-:W-:Y:S01]  /*2560*/  IADD3 R98, P6, PT, R155.reuse, R98, RZ ;  /* 0x000000629b627210 */ /* 0x040fe20007fde0ff */
[----:B------:R-:W-:Y:S01]  /*2570*/  IMAD.X R115, RZ, RZ, R103, P3 ;  /* 0x000000ffff737224 */ /* 0x000fe200018e0667 */
[C---:B------:R-:W-:Y:S01]  /*2580*/  IADD3 R100, P4, PT, R155.reuse, R100, RZ ;  /* 0x000000649b647210 */ /* 0x040fe20007f9e0ff */
[----:B------:R-:W-:Y:S01]  /*2590*/  STG.E desc[UR12][R116.64+0x100], R48 ;  /* 0x0001003074007986 */ /* 0x000fe2000c10190c */
[----:B------:R-:W-:Y:S01]  /*25a0*/  IADD3 R102, P5, PT, R155, R102, RZ ;  /* 0x000000669b667210 */ /* 0x000fe20007fbe0ff */
[----:B------:R-:W-:Y:S01]  /*25b0*/  IMAD.X R99, RZ, RZ, R99, P6 ;  /* 0x000000ffff637224 */ /* 0x000fe200030e0663 */
[----:B----4-:R-:W-:Y:S01]  /*25c0*/  LEA R150, P2, R161, UR16, 0x9 ;  /* 0x00000010a1967c11 */ /* 0x010fe2000f8448ff */
[----:B------:R-:W-:Y:S01]  /*25d0*/  IMAD.X R101, RZ, RZ, R101, P4 ;  /* 0x000000ffff657224 */ /* 0x000fe200020e0665 */
[C---:B------:R-:W-:Y:S01]  /*25e0*/  IADD3 R104, P3, PT, R155.reuse, R104, RZ ;  /* 0x000000689b687210 */ /* 0x040fe20007f7e0ff */
[----:B------:R-:W-:Y:S01]  /*25f0*/  IMAD.X R103, RZ, RZ, R95, P5 ;  /* 0x000000ffff677224 */ /* 0x000fe200028e065f */
[----:B------:R-:W-:Y:S01]  /*2600*/  LEA.HI.X R88, R2, UR17, RZ, 0x2, P2 ;  /* 0x0000001102587c11 */ /* 0x000fe200090f14ff */
[----:B------:R-:W-:Y:S01]  /*2610*/  LDSM.16.M88.4 R156, [R132+0x300] ;  /* 0x00030000849c783b */ /* 0x000fe20000000200 */
[C---:B------:R-:W-:Y:S01]  /*2620*/  IADD3 R2, P6, PT, R155.reuse, R86, RZ ;  /* 0x000000569b027210 */ /* 0x040fe20007fde0ff */
[----:B------:R-:W-:Y:S01]  /*2630*/  IMAD.X R105, RZ, RZ, R93, P3 ;  /* 0x000000ffff697224 */ /* 0x000fe200018e065d */
[C---:B------:R-:W-:Y:S01]  /*2640*/  IADD3 R92, P4, PT, R155.reuse, R92, RZ ;  /* 0x0000005c9b5c7210 */ /* 0x040fe20007f9e0ff */
[----:B------:R-:W0:Y:S01]  /*2650*/  LDCU.64 UR22, c[0x0][0x390] ;  /* 0x00007200ff1677ac */ /* 0x000e220008000a00 */
[C---:B------:R-:W-:Y:S01]  /*2660*/  IADD3 R94, P5, PT, R155.reuse, R94, RZ ;  /* 0x0000005e9b5e7210 */ /* 0x040fe20007fbe0ff */
[----:B------:R-:W-:Y:S01]  /*2670*/  IMAD.X R3, RZ, RZ, R87, P6 ;  /* 0x000000ffff037224 */ /* 0x000fe200030e0657 */
[C---:B------:R-:W-:Y:S01]  /*2680*/  IADD3 R106, P3, PT, R155.reuse, R106, RZ ;  /* 0x0000006a9b6a7210 */ /* 0x040fe20007f7e0ff */
[----:B------:R-:W-:Y:S01]  /*2690*/  IMAD.X R93, RZ, RZ, R85, P4 ;  /* 0x000000ffff5d7224 */ /* 0x000fe200020e0655 */
[C---:B------:R-:W-:Y:S01]  /*26a0*/  IADD3 R120, P4, PT, R155.reuse, R120, RZ ;  /* 0x000000789b787210 */ /* 0x040fe20007f9e0ff */
[----:B------:R-:W-:Y:S01]  /*26b0*/  IMAD.X R95, RZ, RZ, R84, P5 ;  /* 0x000000ffff5f7224 */ /* 0x000fe200028e0654 */
[C---:B------:R-:W-:Y:S01]  /*26c0*/  IADD3 R122, P5, PT, R155.reuse, R122, RZ ;  /* 0x0000007a9b7a7210 */ /* 0x040fe20007fbe0ff */
[----:B------:R-:W2:Y:S01]  /*26d0*/  LDSM.16.M88.4 R84, [R132] ;  /* 0x000000008454783b */ /* 0x000ea20000000200 */
[----:B------:R-:W-:Y:S01]  /*26e0*/  IMAD.X R107, RZ, RZ, R107, P3 ;  /* 0x000000ffff6b7224 */ /* 0x000fe200018e066b */
[----:B------:R-:W-:Y:S01]  /*26f0*/  LEA R128, P0, R138, UR4, 0x2 ;  /* 0x000000048a807c11 */ /* 0x000fe2000f8010ff */
[----:B------:R-:W-:Y:S01]  /*2700*/  IMAD.X R121, RZ, RZ, R121, P4 ;  /* 0x000000ffff797224 */ /* 0x000fe200020e0679 */
[C---:B------:R-:W-:Y:S01]  /*2710*/  IADD3 R124, P3, PT, R155.reuse, R124, RZ ;  /* 0x0000007c9b7c7210 */ /* 0x040fe20007f7e0ff */
[----:B------:R-:W-:Y:S01]  /*2720*/  IMAD.X R123, RZ, RZ, R123, P5 ;  /* 0x000000ffff7b7224 */ /* 0x000fe200028e067b */
[----:B------:R-:W-:-:S02]  /*2730*/  IADD3 R126, P4, PT, R155, R126, RZ ;  /* 0x0000007e9b7e7210 */ /* 0x000fc40007f9e0ff */
[----:B------:R-:W-:Y:S01]  /*2740*/  LEA.HI.X R129, R138, UR5, RZ, 0x2, P0 ;  /* 0x000000058a817c11 */ /* 0x000fe200080f14ff */
[----:B------:R-:W-:Y:S01]  /*2750*/  IMAD.X R125, RZ, RZ, R125, P3 ;  /* 0x000000ffff7d7224 */ /* 0x000fe200018e067d */
[C---:B------:R-:W-:Y:S01]  /*2760*/  IADD3 R138, P5, PT, R155.reuse, R90, RZ ;  /* 0x0000005a9b8a7210 */ /* 0x040fe20007fbe0ff */
[----:B------:R-:W-:Y:S01]  /*2770*/  IMAD.X R127, RZ, RZ, R91, P4 ;  /* 0x000000ffff7f7224 */ /* 0x000fe200020e065b */
[C---:B------:R-:W-:Y:S01]  /*2780*/  IADD3 R142, P3, PT, R155.reuse, R142, RZ ;  /* 0x0000008e9b8e7210 */ /* 0x040fe20007f7e0ff */
[----:B------:R-:W3:Y:S01]  /*2790*/  LDCU.64 UR4, c[0x0][0x390] ;  /* 0x00007200ff0477ac */ /* 0x000ee20008000a00 */
[C---:B------:R-:W-:Y:S01]  /*27a0*/  IADD3 R144, P4, PT, R155.reuse, R144, RZ ;  /* 0x000000909b907210 */ /* 0x040fe20007f9e0ff */
[----:B------:R-:W-:Y:S01]  /*27b0*/  IMAD.X R139, RZ, RZ, R83, P5 ;  /* 0x000000ffff8b7224 */ /* 0x000fe200028e0653 */
[C---:B------:R-:W-:Y:S01]  /*27c0*/  IADD3 R146, P5, PT, R155.reuse, R146, RZ ;  /* 0x000000929b927210 */ /* 0x040fe20007fbe0ff */
[----:B------:R-:W-:Y:S01]  /*27d0*/  IMAD.X R143, RZ, RZ, R82, P3 ;  /* 0x000000ffff8f7224 */ /* 0x000fe200018e0652 */
[C---:B------:R-:W-:Y:S01]  /*27e0*/  IADD3 R148, P3, PT, R155.reuse, R148, RZ ;  /* 0x000000949b947210 */ /* 0x040fe20007f7e0ff */
[----:B------:R-:W-:Y:S01]  /*27f0*/  IMAD.X R145, RZ, RZ, R80, P4 ;  /* 0x000000ffff917224 */ /* 0x000fe200020e0650 */
[C---:B------:R-:W-:Y:S01]  /*2800*/  IADD3 R150, P4, PT, R155.reuse, R150, RZ ;  /* 0x000000969b967210 */ /* 0x040fe20007f9e0ff */
[----:B------:R-:W-:Y:S01]  /*2810*/  IMAD.X R147, RZ, RZ, R81, P5 ;  /* 0x000000ffff937224 */ /* 0x000fe200028e0651 */
[C---:B------:R-:W-:Y:S01]  /*2820*/  LEA R130, P2, R140.reuse, UR8, 0x2 ;  /* 0x000000088c827c11 */ /* 0x040fe2000f8410ff */
[----:B------:R-:W-:Y:S01]  /*2830*/  IMAD.X R149, RZ, RZ, R89, P3 ;  /* 0x000000ffff957224 */ /* 0x000fe200018e0659 */
[C---:B------:R-:W-:Y:S01]  /*2840*/  IADD3 R128, P5, PT, R155.reuse, R128, RZ ;  /* 0x000000809b807210 */ /* 0x040fe20007fbe0ff */
[----:B------:R-:W4:Y:S01]  /*2850*/  LDSM.16.M88.4 R80, [R132+0x100] ;  /* 0x000100008450783b */ /* 0x000f220000000200 */
[----:B------:R-:W-:Y:S01]  /*2860*/  LEA.HI.X R131, R140, UR9, RZ, 0x2, P2 ;  /* 0x000000098c837c11 */ /* 0x000fe200090f14ff */
[----:B------:R-:W-:Y:S01]  /*2870*/  IMAD.X R151, RZ, RZ, R88, P4 ;  /* 0x000000ffff977224 */ /* 0x000fe200020e0658 */
[C---:B------:R-:W-:Y:S01]  /*2880*/  IADD3 R130, P3, PT, R155.reuse, R130, RZ ;  /* 0x000000829b827210 */ /* 0x040fe20007f7e0ff */
[----:B------:R-:W-:Y:S01]  /*2890*/  IMAD.X R129, RZ, RZ, R129, P5 ;  /* 0x000000ffff817224 */ /* 0x000fe200028e0681 */
[C---:B------:R-:W-:Y:S01]  /*28a0*/  IADD3 R134, P4, PT, R155.reuse, R154, RZ ;  /* 0x0000009a9b867210 */ /* 0x040fe20007f9e0ff */
[----:B------:R-:W5:Y:S01]  /*28b0*/  LDSM.16.M88.4 R88, [R132+0x200] ;  /* 0x000200008458783b */ /* 0x000f620000000200 */
[C---:B------:R-:W-:Y:S01]  /*28c0*/  IADD3 R96, P6, PT, R155.reuse, R96, RZ ;  /* 0x000000609b607210 */ /* 0x040fe20007fde0ff */
[----:B------:R-:W-:Y:S01]  /*28d0*/  IMAD.X R131, RZ, RZ, R131, P3 ;  /* 0x000000ffff837224 */ /* 0x000fe200018e0683 */
[----:B------:R-:W-:Y:S01]  /*28e0*/  IADD3 R152, P3, PT, R155, R152, RZ ;  /* 0x000000989b987210 */ /* 0x000fe20007f7e0ff */
[----:B------:R-:W-:Y:S01]  /*28f0*/  IMAD.X R135, RZ, RZ, R135, P4 ;  /* 0x000000ffff877224 */ /* 0x000fe200020e0687 */
[----:B-1----:R-:W-:Y:S01]  /*2900*/  LEA R136, P0, R141, UR20, 0x9 ;  /* 0x000000148d887c11 */ /* 0x002fe2000f8048ff */
[----:B------:R-:W-:Y:S01]  /*2910*/  IMAD.X R97, RZ, RZ, R97, P6 ;  /* 0x000000ffff617224 */ /* 0x000fe200030e0661 */
[----:B---3--:R-:W-:Y:S01]  /*2920*/  LEA R154, P5, R133, UR4, 0x9 ;  /* 0x00000004859a7c11 */ /* 0x008fe2000f8a48ff */
[----:B------:R-:W-:Y:S01]  /*2930*/  IMAD.X R153, RZ, RZ, R0, P3 ;  /* 0x000000ffff997224 */ /* 0x000fe200018e0600 */
[----:B--2---:R-:W-:Y:S01]  /*2940*/  STG.E desc[UR12][R116.64+0x180], R84 ;  /* 0x0001805474007986 */ /* 0x004fe2000c10190c */
[----:B------:R-:W-:Y:S01]  /*2950*/  IMAD.SHL.U32 R141, R141, 0x80, RZ ;  /* 0x000000808d8d7824 */ /* 0x000fe200078e00ff */
[C---:B0-----:R-:W-:Y:S01]  /*2960*/  LEA R140, P2, R137.reuse, UR22, 0x9 ;  /* 0x00000016898c7c11 */ /* 0x041fe2000f8448ff */
[----:B------:R-:W-:Y:S01]  /*2970*/  IMAD.SHL.U32 R0, R137, 0x80, RZ ;  /* 0x0000008089007824 */ /* 0x000fe200078e00ff */
[----:B------:R-:W-:Y:S01]  /*2980*/  STG.E desc[UR12][R128.64], R5 ;  /* 0x0000000580007986 */ /* 0x000fe2000c10190c */
[----:B------:R-:W-:Y:S01]  /*2990*/  IMAD.SHL.U32 R133, R133, 0x80, RZ ;  /* 0x0000008085857824 */ /* 0x000fe200078e00ff */
[----:B------:R-:W-:-:S02]  /*29a0*/  IADD3 R136, P6, PT, R155, R136, RZ ;  /* 0x000000889b887210 */ /* 0x000fc40007fde0ff */
[----:B------:R-:W-:Y:S01]  /*29b0*/  STG.E desc[UR12][R128.64+0x80], R37 ;  /* 0x0000802580007986 */ /* 0x000fe2000c10190c */
[----:B------:R-:W-:Y:S02]  /*29c0*/  LEA.HI.X R141, R141, UR21, RZ, 0x2, P0 ;  /* 0x000000158d8d7c11 */ /* 0x000fe400080f14ff */
[C---:B------:R-:W-:Y:S01]  /*29d0*/  IADD3 R140, P4, PT, R155.reuse, R140, RZ ;  /* 0x0000008c9b8c7210 */ /* 0x040fe20007f9e0ff */
[----:B------:R-:W-:Y:S01]  /*29e0*/  STG.E desc[UR12][R128.64+0x100], R49 ;  /* 0x0001003180007986 */ /* 0x000fe2000c10190c */
[----:B------:R-:W-:Y:S01]  /*29f0*/  LEA.HI.X R0, R0, UR23, RZ, 0x2, P2 ;  /* 0x0000001700007c11 */ /* 0x000fe200090f14ff */
[----:B------:R-:W-:Y:S01]  /*2a00*/  IMAD.X R137, RZ, RZ, R141, P6 ;  /* 0x000000ffff897224 */ /* 0x000fe200030e068d */
[----:B------:R-:W-:Y:S01]  /*2a10*/  IADD3 R154, P3, PT, R155, R154, RZ ;  /* 0x0000009a9b9a7210 */ /* 0x000fe20007f7e0ff */
[----:B------:R-:W-:Y:S01]  /*2a20*/  STG.E desc[UR12][R128.64+0x180], R85 ;  /* 0x0001805580007986 */ /* 0x000fe2000c10190c */
[----:B------:R-:W-:Y:S01]  /*2a30*/  LEA.HI.X R133, R133, UR5, RZ, 0x2, P5 ;  /* 0x0000000585857c11 */ /* 0x000fe2000a8f14ff */
[----:B------:R-:W-:-:S02]  /*2a40*/  IMAD.X R141, RZ, RZ, R0, P4 ;  /* 0x000000ffff8d7224 */ /* 0x000fc400020e0600 */
[----:B------:R-:W-:Y:S02]  /*2a50*/  STG.E desc[UR12][R130.64], R6 ;  /* 0x0000000682007986 */ /* 0x000fe4000c10190c */
[----:B------:R-:W-:Y:S02]  /*2a60*/  IMAD.X R155, RZ, RZ, R133, P3 ;  /* 0x000000ffff9b7224 */ /* 0x000fe400018e0685 */
[----:B------:R-:W-:Y:S04]  /*2a70*/  STG.E desc[UR12][R130.64+0x80], R38 ;  /* 0x0000802682007986 */ /* 0x000fe8000c10190c */
[----:B------:R-:W-:Y:S04]  /*2a80*/  STG.E desc[UR12][R130.64+0x100], R50 ;  /* 0x0001003282007986 */ /* 0x000fe8000c10190c */
[----:B------:R-:W-:Y:S04]  /*2a90*/  STG.E desc[UR12][R130.64+0x180], R86 ;  /* 0x0001805682007986 */ /* 0x000fe8000c10190c */
[----:B------:R-:W-:Y:S04]  /*2aa0*/  STG.E desc[UR12][R134.64], R7 ;  /* 0x0000000786007986 */ /* 0x000fe8000c10190c */
[----:B------:R-:W0:Y:S04]  /*2ab0*/  LDSM.16.M88.4 R4, [R132+0x400] ;  /* 0x000400008404783b */ /* 0x000e280000000200 */
[----:B------:R-:W-:Y:S04]  /*2ac0*/  STG.E desc[UR12][R134.64+0x80], R39 ;  /* 0x0000802786007986 */ /* 0x000fe8000c10190c */
[----:B------:R-:W-:Y:S04]  /*2ad0*/  STG.E desc[UR12][R134.64+0x100], R51 ;  /* 0x0001003386007986 */ /* 0x000fe8000c10190c */
[----:B------:R-:W-:Y:S04]  /*2ae0*/  STG.E desc[UR12][R134.64+0x180], R87 ;  /* 0x0001805786007986 */ /* 0x000fe8000c10190c */
[----:B------:R-:W-:Y:S04]  /*2af0*/  STG.E desc[UR12][R118.64], R180 ;  /* 0x000000b476007986 */ /* 0x000fe8000c10190c */
[----:B------:R-:W-:Y:S04]  /*2b00*/  STG.E desc[UR12][R118.64+0x80], R188 ;  /* 0x000080bc76007986 */ /* 0x000fe8000c10190c */
[----:B------:R-:W-:Y:S04]  /*2b10*/  STG.E desc[UR12][R118.64+0x100], R52 ;  /* 0x0001003476007986 */ /* 0x000fe8000c10190c */
[----:B----4-:R-:W-:Y:S04]  /*2b20*/  STG.E desc[UR12][R118.64+0x180], R80 ;  /* 0x0001805076007986 */ /* 0x010fe8000c10190c */
[----:B------:R-:W-:Y:S04]  /*2b30*/  STG.E desc[UR12][R108.64], R181 ;  /* 0x000000b56c007986 */ /* 0x000fe8000c10190c */
        /* <DEDUP_REMOVED lines=14> */
[----:B-----5:R-:W-:Y:S04]  /*2c20*/  STG.E desc[UR12][R114.64+0x180], R88 ;  /* 0x0001805872007986 */ /* 0x020fe8000c10190c */
        /* <DEDUP_REMOVED lines=16> */
[----:B------:R-:W1:Y:S04]  /*2d30*/  LDSM.16.M88.4 R36, [R132+0x500] ;  /* 0x000500008424783b */ /* 0x000e680000000200 */
        /* <DEDUP_REMOVED lines=15> */
[----:B0-----:R-:W-:Y:S04]  /*2e30*/  STG.E desc[UR12][R106.64+0x180], R4 ;  /* 0x000180046a007986 */ /* 0x001fe8000c10190c */
[----:B------:R-:W0:Y:S04]  /*2e40*/  LDSM.16.M88.4 R48, [R132+0x600] ;  /* 0x000600008430783b */ /* 0x000e280000000200 */
        /* <DEDUP_REMOVED lines=9> */
[----:B------:R-:W2:Y:S04]  /*2ee0*/  LDSM.16.M88.4 R20, [R132+0x700] ;  /* 0x000700008414783b */ /* 0x000ea80000000200 */
[----:B------:R3:W-:Y:S04]  /*2ef0*/  STG.E desc[UR12][R122.64+0x80], R43 ;  /* 0x0000802b7a007986 */ /* 0x0007e8000c10190c */
[----:B------:R3:W-:Y:S04]  /*2f00*/  STG.E desc[UR12][R122.64+0x100], R67 ;  /* 0x000100437a007986 */ /* 0x0007e8000c10190c */
[----:B------:R3:W-:Y:S04]  /*2f10*/  STG.E desc[UR12][R122.64+0x180], R7 ;  /* 0x000180077a007986 */ /* 0x0007e8000c10190c */
[----:B------:R3:W-:Y:S04]  /*2f20*/  STG.E desc[UR12][R124.64], R16 ;  /* 0x000000107c007986 */ /* 0x0007e8000c10190c */
[----:B------:R3:W-:Y:S04]  /*2f30*/  STG.E desc[UR12][R124.64+0x80], R32 ;  /* 0x000080207c007986 */ /* 0x0007e8000c10190c */
[----:B------:R3:W-:Y:S04]  /*2f40*/  STG.E desc[UR12][R124.64+0x100], R68 ;  /* 0x000100447c007986 */ /* 0x0007e8000c10190c */
[----:B-1----:R3:W-:Y:S04]  /*2f50*/  STG.E desc[UR12][R124.64+0x180], R36 ;  /* 0x000180247c007986 */ /* 0x0027e8000c10190c */
[----:B------:R3:W-:Y:S04]  /*2f60*/  STG.E desc[UR12][R126.64], R17 ;  /* 0x000000117e007986 */ /* 0x0007e8000c10190c */
        /* <DEDUP_REMOVED lines=14> */
[----:B0-----:R3:W-:Y:S04]  /*3050*/  STG.E desc[UR12][R144.64+0x180], R48 ;  /* 0x0001803090007986 */ /* 0x0017e8000c10190c */
        /* <DEDUP_REMOVED lines=15> */
[----:B--2---:R3:W-:Y:S04]  /*3150*/  STG.E desc[UR12][R152.64+0x180], R20 ;  /* 0x0001801498007986 */ /* 0x0047e8000c10190c */
        /* <DEDUP_REMOVED lines=11> */
[----:B------:R3:W-:Y:S01]  /*3210*/  STG.E desc[UR12][R154.64+0x180], R23 ;  /* 0x000180179a007986 */ /* 0x0007e2000c10190c */
[----:B------:R-:W-:Y:S06]  /*3220*/  BAR.SYNC.DEFER_BLOCKING 0x0 ;  /* 0x0000000000007b1d */ /* 0x000fec0000010000 */
[----:B------:R-:W-:Y:S05]  /*3230*/  @P1 BRA `(.L_x_8) ;  /* 0x00000000009c1947 */ /* 0x000fea0003800000 */
[----:B------:R-:W-:Y:S01]  /*3240*/  NOP ;  /* 0x0000000000007918 */ /* 0x000fe20000000000 */
[----:B------:R-:W-:Y:S01]  /*3250*/  UMOV UR4, 0x50 ;  /* 0x0000005000047882 */ /* 0x000fe20000000000 */
[----:B------:R-:W-:Y:S01]  /*3260*/  IMAD.U32 R0, RZ, RZ, UR11 ;  /* 0x0000000bff007e24 */ /* 0x000fe2000f8e00ff */
[----:B------:R-:W-:Y:S01]  /*3270*/  ULEA UR6, UR6, UR4, 0x18 ;  /* 0x0000000406067291 */ /* 0x000fe2000f8ec0ff */
[----:B------:R-:W-:Y:S02]  /*3280*/  IMAD.MOV.U32 R3, RZ, RZ, 0xf ;  /* 0x0000000fff037424 */ /* 0x000fe400078e00ff */
[----:B---3--:R-:W-:Y:S01]  /*3290*/  IMAD.MOV.U32 R7, RZ, RZ, 0x1 ;  /* 0x00000001ff077424 */ /* 0x008fe200078e00ff */
[----:B------:R-:W-:-:S04]  /*32a0*/  LOP3.LUT R0, R0, 0xffff, RZ, 0xc0, !PT ;  /* 0x0000ffff00007812 */ /* 0x000fc800078ec0ff */
[----:B------:R-:W-:Y:S01]  /*32b0*/  SHF.R.U32.HI R0, RZ, 0x5, R0 ;  /* 0x00000005ff007819 */ /* 0x000fe20000011600 */
[----:B------:R-:W0:Y:S04]  /*32c0*/  LDS R5, [UR6] ;  /* 0x00000006ff057984 */ /* 0x000e280008000800 */
[----:B------:R-:W-:Y:S01]  /*32d0*/  VIADD R2, R0, 0x10 ;  /* 0x0000001000027836 */ /* 0x000fe20000000000 */
[----:B------:R-:W-:-:S04]  /*32e0*/  SHF.L.U32 R0, R3, R0, RZ ;  /* 0x0000000003007219 */ /* 0x000fc800000006ff */
[----:B------:R-:W-:-:S04]  /*32f0*/  SHF.L.U32 R3, R7, R2, RZ ;  /* 0x0000000207037219 */ /* 0x000fc800000006ff */
[----:B------:R-:W-:-:S04]  /*3300*/  LOP3.LUT R0, R3, R0, RZ, 0xfc, !PT ;  /* 0x0000000003007212 */ /* 0x000fc800078efcff */
[C---:B------:R-:W-:Y:S02]  /*3310*/  LOP3.LUT R2, R0.reuse, 0xffff, RZ, 0xc0, !PT ;  /* 0x0000ffff00027812 */ /* 0x040fe400078ec0ff */
[----:B0-----:R-:W-:-:S04]  /*3320*/  LOP3.LUT R3, R0, 0xffff, R5, 0x80, !PT ;  /* 0x0000ffff00037812 */ /* 0x001fc800078e8005 */
[----:B------:R-:W-:-:S13]  /*3330*/  ISETP.NE.AND P0, PT, R3, R2, PT ;  /* 0x000000020300720c */ /* 0x000fda0003f05270 */
[----:B------:R-:W-:Y:S05]  /*3340*/  @P0 BRA `(.L_x_9) ;  /* 0x0000000000500947 */ /* 0x000fea0003800000 */
[----:B------:R-:W-:Y:S02]  /*3350*/  SHF.R.U32.HI R5, RZ, 0x10, R5 ;  /* 0x00000010ff057819 */ /* 0x000fe40000011605 */
[----:B------:R-:W-:-:S04]  /*3360*/  SHF.R.U32.HI R2, RZ, 0x10, R0 ;  /* 0x00000010ff027819 */ /* 0x000fc80000011600 */
[----:B------:R-:W-:-:S04]  /*3370*/  LOP3.LUT R5, R5, R2, RZ, 0xc0, !PT ;  /* 0x0000000205057212 */ /* 0x000fc800078ec0ff */
[----:B------:R-:W-:-:S13]  /*3380*/  ISETP.NE.AND P0, PT, R5, R2, PT ;  /* 0x000000020500720c */ /* 0x000fda0003f05270 */
[----:B------:R-:W-:Y:S05]  /*3390*/  @P0 BRA `(.L_x_10) ;  /* 0x0000000000300947 */ /* 0x000fea0003800000 */
[----:B------:R-:W-:Y:S01]  /*33a0*/  R2UR UR4, R0 ;  /* 0x00000000000472ca */ /* 0x000fe200000e0000 */
[----:B------:R-:W-:Y:S01]  /*33b0*/  VOTEU.ANY UR5, UPT, PT ;  /* 0x0000000000057886 */ /* 0x000fe200038e0100 */
[----:B------:R-:W0:Y:S01]  /*33c0*/  S2R R0, SR_LANEID ;  /* 0x0000000000007919 */ /* 0x000e220000000000 */
[----:B------:R-:W-:-:S10]  /*33d0*/  UFLO.U32 UR5, UR5 ;  /* 0x00000005000572bd */ /* 0x000fd400080e0000 */
[----:B------:R-:W-:-:S06]  /*33e0*/  ULOP3.LUT UR4, URZ, UR4, URZ, 0x33, !UPT ;  /* 0x00000004ff047292 */ /* 0x000fcc000f8e33ff */
[----:B------:R-:W-:-:S04]  /*33f0*/  IMAD.U32 R2, RZ, RZ, UR4 ;  /* 0x00000004ff027e24 */ /* 0x000fc8000f8e00ff */
[----:B------:R-:W1:Y:S02]  /*3400*/  REDUX UR7, R2 ;  /* 0x00000000020773c4 */ /* 0x000e640000000000 */
[----:B------:R2:W-:Y:S01]  /*3410*/  UTCATOMSWS.AND URZ, UR4 ;  /* 0x0000000400ff79e3 */ /* 0x0005e20008000000 */
[----:B0-----:R-:W-:Y:S01]  /*3420*/  ISETP.EQ.U32.AND P0, PT, R0, UR5, PT ;  /* 0x0000000500007c0c */ /* 0x001fe2000bf02070 */
[----:B-1----:R-:W-:-:S12]  /*3430*/  IMAD.U32 R0, RZ, RZ, UR7 ;  /* 0x00000007ff007e24 */ /* 0x002fd8000f8e00ff */
[----:B------:R2:W-:Y:S01]  /*3440*/  @P0 ATOMS.AND RZ, [UR6], R0 ;  /* 0x00000000ffff098c */ /* 0x0005e2000a800006 */
[----:B------:R-:W-:Y:S05]  /*3450*/  BRA `(.L_x_8) ;  /* 0x0000000000147947 */ /* 0x000fea0003800000 */
.L_x_10:
[----:B------:R-:W-:-:S07]  /*3460*/  MOV R2, 0x3480 ;  /* 0x0000348000027802 */ /* 0x000fce0000000f00 */
[----:B------:R-:W-:Y:S05]  /*3470*/  CALL.REL.NOINC `($__internal_0_$__cuda_sm10x_tcgen05_guardrail_trap_col_being_dealloced_not_returned_by_alloc) ;  /* 0x0000000000207944 */ /* 0x000fea0003c00000 */
[----:B------:R-:W-:Y:S05]  /*3480*/  BRA `(.L_x_8) ;  /* 0x0000000000087947 */ /* 0x000fea0003800000 */
.L_x_9:
[----:B------:R-:W-:-:S07]  /*3490*/  MOV R2, 0x34b0 ;  /* 0x000034b000027802 */ /* 0x000fce0000000f00 */
[----:B------:R-:W-:Y:S05]  /*34a0*/  CALL.REL.NOINC `($__internal_2_$__cuda_sm10x_tcgen05_guardrail_trap_unallocated_columns_being_dealloced) ;  /* 0x00000000002c7944 */ /* 0x000fea0003c00000 */
.L_x_8:
[----:B------:R-:W-:Y:S01]  /*34b0*/  NOP ;  /* 0x0000000000007918 */ /* 0x000fe20000000000 */
[----:B--2---:R-:W-:Y:S05]  /*34c0*/  EXIT ;  /* 0x000000000000794d */ /* 0x004fea0003800000 */
.L_x_7:
[----:B------:R-:W0:Y:S02]  /*34d0*/  SYNCS.PHASECHK.TRANS64.TRYWAIT P0, [UR10+0x2000], RZ ;  /* 0x002000ffff0075a7 */ /* 0x000e24000800110a */
[----:B0-----:R-:W-:Y:S05]  /*34e0*/  @!P0 BRA `(.L_x_7) ;  /* 0xfffffffc00f88947 */ /* 0x001fea000383ffff */
[----:B------:R-:W-:Y:S05]  /*34f0*/  BRA `(.L_x_11) ;  /* 0xffffffe000e07947 */ /* 0x000fea000383ffff */
        .weak           $__internal_0_$__cuda_sm10x_tcgen05_guardrail_trap_col_being_dealloced_not_returned_by_alloc
        .type           $__internal_0_$__cuda_sm10x_tcgen05_guardrail_trap_col_being_dealloced_not_returned_by_alloc,@function
        .size           $__internal_0_$__cuda_sm10x_tcgen05_guardrail_trap_col_being_dealloced_not_returned_by_alloc,($__internal_1_$__cuda_sm10x_tcgen05_guardrail_trap_phase_invalid_during_alloc - $__internal_0_$__cuda_sm10x_tcgen05_guardrail_trap_col_being_dealloced_not_returned_by_alloc)
$__internal_0_$__cuda_sm10x_tcgen05_guardrail_trap_col_being_dealloced_not_returned_by_alloc:
[----:B------:R-:W-:Y:S05]  /*3500*/  BPT.TRAP 0x1 ;  /* 0x000000040000795c */ /* 0x000fea0000300000 */
[----:B------:R-:W-:-:S04]  /*3510*/  IMAD.MOV.U32 R3, RZ, RZ, 0x0 ;  /* 0x00000000ff037424 */ /* 0x000fc800078e00ff */
[----:B------:R-:W-:Y:S05]  /*3520*/  RET.REL.NODEC R2 `(gluon_mma) ;  /* 0xffffffc802b47950 */ /* 0x000fea0003c3ffff */
        .weak           $__internal_1_$__cuda_sm10x_tcgen05_guardrail_trap_phase_invalid_during_alloc
        .type           $__internal_1_$__cuda_sm10x_tcgen05_guardrail_trap_phase_invalid_during_alloc,@function
        .size           $__internal_1_$__cuda_sm10x_tcgen05_guardrail_trap_phase_invalid_during_alloc,($__internal_2_$__cuda_sm10x_tcgen05_guardrail_trap_unallocated_columns_being_dealloced - $__internal_1_$__cuda_sm10x_tcgen05_guardrail_trap_phase_invalid_during_alloc)
$__internal_1_$__cuda_sm10x_tcgen05_guardrail_trap_phase_invalid_during_alloc:
[----:B------:R-:W-:Y:S05]  /*3530*/  BPT.TRAP 0x1 ;  /* 0x000000040000795c */ /* 0x000fea0000300000 */
[----:B------:R-:W-:-:S04]  /*3540*/  IMAD.MOV.U32 R3, RZ, RZ, 0x0 ;  /* 0x00000000ff037424 */ /* 0x000fc800078e00ff */
[----:B------:R-:W-:Y:S05]  /*3550*/  RET.REL.NODEC R2 `(gluon_mma) ;  /* 0xffffffc802a87950 */ /* 0x000fea0003c3ffff */
        .weak           $__internal_2_$__cuda_sm10x_tcgen05_guardrail_trap_unallocated_columns_being_dealloced
        .type           $__internal_2_$__cuda_sm10x_tcgen05_guardrail_trap_unallocated_columns_being_dealloced,@function
        .size           $__internal_2_$__cuda_sm10x_tcgen05_guardrail_trap_unallocated_columns_being_dealloced,(.L_x_15 - $__internal_2_$__cuda_sm10x_tcgen05_guardrail_trap_unallocated_columns_being_dealloced)
$__internal_2_$__cuda_sm10x_tcgen05_guardrail_trap_unallocated_columns_being_dealloced:
[----:B------:R-:W-:Y:S05]  /*3560*/  BPT.TRAP 0x1 ;  /* 0x000000040000795c */ /* 0x000fea0000300000 */
[----:B------:R-:W-:-:S04]  /*3570*/  IMAD.MOV.U32 R3, RZ, RZ, 0x0 ;  /* 0x00000000ff037424 */ /* 0x000fc800078e00ff */
[----:B------:R-:W-:Y:S05]  /*3580*/  RET.REL.NODEC R2 `(gluon_mma) ;  /* 0xffffffc8029c7950 */ /* 0x000fea0003c3ffff */
.L_x_12:
[----:B------:R-:W-:-:S00]  /*3590*/  BRA `(.L_x_12) ;  /* 0xfffffffc00fc7947 */ /* 0x000fc0000383ffff */
[----:B------:R-:W-:-:S00]  /*35a0*/  NOP ;  /* 0x0000000000007918 */ /* 0x000fc00000000000 */
        /* <DEDUP_REMOVED lines=13> */
.L_x_15:


//--------------------- .nv.shared.gluon_mma      --------------------------
	.section	.nv.shared.gluon_mma,"aw",@nobits
	.sectionflags	@""
	.align	16
	.zero		1024


//--------------------- .nv.shared.reserved.0     --------------------------
	.section	.nv.shared.reserved.0,"aw",@nobits
	.align	8
	.weak		__nv_reservedSMEM_offset_0_alias
	.size		__nv_reservedSMEM_offset_0_alias, 0, 64
	.other		__nv_reservedSMEM_offset_0_alias,@"STO_CUDA_RESERVED_SHARED STV_DEFAULT"
__nv_reservedSMEM_offset_0_alias:
	.zero		0
.nv.shared.reserved.0:
	.zero		64
	.weak		__nv_reservedSMEM_allocation_phase
	.type		__nv_reservedSMEM_allocation_phase,@object
	.size		__nv_reservedSMEM_allocation_phase,(.L_0 - __nv_reservedSMEM_allocation_phase)
__nv_reservedSMEM_allocation_phase:
	.zero		1
.L_0:
	.zero		7
	.weak		__nv_reservedSMEM_devtool_atexit_pc
	.type		__nv_reservedSMEM_devtool_atexit_pc,@object
	.size		__nv_reservedSMEM_devtool_atexit_pc,(__nv_reservedSMEM_allocation_mask - __nv_reservedSMEM_devtool_atexit_pc)
__nv_reservedSMEM_devtool_atexit_pc:
	.zero		8
	.weak		__nv_reservedSMEM_allocation_mask
	.type		__nv_reservedSMEM_allocation_mask,@object
	.size		__nv_reservedSMEM_allocation_mask,(.L_2 - __nv_reservedSMEM_allocation_mask)
__nv_reservedSMEM_allocation_mask:
	.zero		4
.L_2:


//--------------------- .nv.constant0.gluon_mma   --------------------------
	.section	.nv.constant0.gluon_mma,"a",@progbits
	.sectionflags	@""
	.align	4
.nv.constant0.gluon_mma:
	.zero		936


//--------------------- SYMBOLS --------------------------

	.type		.nv.reservedSmem.offset0,@object
	.size		.nv.reservedSmem.offset0,0x4
	.type		.nv.reservedSmem.cap,@object
	.size		.nv.reservedSmem.cap,0x4
